	.target	sm_100a

	.elftype	@"ET_EXEC"


//--------------------- .note.nv.tkinfo           --------------------------
	.section	.note.nv.tkinfo,"",@"SHT_NOTE"
	.sectionflags	@"SHF_NOTE_NV_TKINFO"
	.tkinfo
        /*0018*/ 	.word	0x00000002
        /*0030*/ 	.string	""
        /*0030*/ 	.string	"ptxas"
        /*0030*/ 	.string	"Cuda compilation tools, release 13.0, V13.0.88"
        /*0030*/ 	.string	"Build cuda_13.0.r13.0/compiler.36424714_0"
        /*0030*/ 	.string	"-arch sm_100a -m 64 "



//--------------------- .note.nv.cuinfo           --------------------------
	.section	.note.nv.cuinfo,"",@"SHT_NOTE"
	.sectionflags	@"SHF_NOTE_NV_CUINFO"
        /*0018*/ 	.short	0x0002
        /*001a*/ 	.short	0x0064
        /*001c*/ 	.short	0x0082
	.zero		2


//--------------------- .nv.info                  --------------------------
	.section	.nv.info,"",@"SHT_CUDA_INFO"
	.align	4


	//----- nvinfo : EIATTR_REGCOUNT
	.align		4
        /*0000*/ 	.byte	0x04, 0x2f
        /*0002*/ 	.short	(.L_20 - .L_19)
	.align		4
.L_19:
        /*0004*/ 	.word	index@(_ZN7cutlass13device_kernelINS_4gemm6kernel13GemmUniversalIN4cute5tupleIJiiiiEEENS1_10collective13CollectiveMmaINS1_35MainloopSm100TmaUmmaWarpSpecializedILi3ELi2ELi2ENS5_IJNS4_1CILi1EEESB_SB_EEEEENS5_IJNSA_ILi128EEENSA_ILi256EEESE_EEEaNS5_IJSB_llEEEaNS5_IJlSB_lEEENS4_8TiledMMAINS4_8MMA_AtomIJNS4_15SM100_MMA_S8_SSIaaiLi128ELi256ELNS4_4UMMA5MajorE1ELSN_0ELNSM_8SaturateE0EEEEEENS4_6LayoutISC_NS5_IJNSA_ILi0EEESS_SS_EEEEENS5_IJNS4_10UnderscoreESV_SV_EEEEENS4_13SM90_TMA_LOADENS4_14ComposedLayoutINS4_7SwizzleILi3ELi4ELi3EEENS4_18smem_ptr_flag_bitsILi8EEENSR_INS5_IJSE_NSA_ILi8EEEEEENS5_IJSB_SE_EEEEEEEvNS4_8identityESY_NSZ_IS11_S13_NSR_INS5_IJS14_SE_EEENS5_IJSE_SB_EEEEEEEvS19_EENS_8epilogue10collective18CollectiveEpilogueINS1F_23Sm100TmaWarpSpecializedILi4ELi2ELi64ELb0ELb0EEEJSG_NS5_IJNSR_ISE_SB_EENSR_INSA_ILi64EEESB_EEEEEaSI_aSI_NS1F_6fusion15FusionCallbacksIS1J_NS1O_17LinearCombinationIaiaiLNS_15FloatRoundStyleE2EEESG_S1N_JEEENS4_5SM1004TMEM4LOAD26SM100_TMEM_LOAD_32dp32b64xESY_NSZ_INS10_ILi2ELi4ELi3EEES13_NSR_INS5_IJS14_S1L_EEENS5_IJS1L_SB_EEEEEEENS4_39AutoVectorizingCopyWithAssumedAlignmentILi128EEENS4_14SM90_TMA_STOREES22_S24_S24_EEEvvEEEEvNT_6ParamsE)
        /*0008*/ 	.word	0x000000af


	//----- nvinfo : EIATTR_FRAME_SIZE
	.align		4
.L_20:
        /*000c*/ 	.byte	0x04, 0x11
        /*000e*/ 	.short	(.L_22 - .L_21)
	.align		4
.L_21:
        /*0010*/ 	.word	index@($__internal_2_$__cuda_sm10x_tcgen05_guardrail_trap_unallocated_columns_being_dealloced)
        /*0014*/ 	.word	0x00000000


	//----- nvinfo : EIATTR_FRAME_SIZE
	.align		4
.L_22:
        /*0018*/ 	.byte	0x04, 0x11
        /*001a*/ 	.short	(.L_24 - .L_23)
	.align		4
.L_23:
        /*001c*/ 	.word	index@($__internal_1_$__cuda_sm10x_tcgen05_guardrail_trap_phase_invalid_during_alloc)
        /*0020*/ 	.word	0x00000000


	//----- nvinfo : EIATTR_FRAME_SIZE
	.align		4
.L_24:
        /*0024*/ 	.byte	0x04, 0x11
        /*0026*/ 	.short	(.L_26 - .L_25)
	.align		4
.L_25:
        /*0028*/ 	.word	index@($__internal_0_$__cuda_sm10x_tcgen05_guardrail_trap_col_being_dealloced_not_returned_by_alloc)
        /*002c*/ 	.word	0x00000000


	//----- nvinfo : EIATTR_FRAME_SIZE
	.align		4
.L_26:
        /*0030*/ 	.byte	0x04, 0x11
        /*0032*/ 	.short	(.L_28 - .L_27)
	.align		4
.L_27:
        /*0034*/ 	.word	index@(_ZN7cutlass13device_kernelINS_4gemm6kernel13GemmUniversalIN4cute5tupleIJiiiiEEENS1_10collective13CollectiveMmaINS1_35MainloopSm100TmaUmmaWarpSpecializedILi3ELi2ELi2ENS5_IJNS4_1CILi1EEESB_SB_EEEEENS5_IJNSA_ILi128EEENSA_ILi256EEESE_EEEaNS5_IJSB_llEEEaNS5_IJlSB_lEEENS4_8TiledMMAINS4_8MMA_AtomIJNS4_15SM100_MMA_S8_SSIaaiLi128ELi256ELNS4_4UMMA5MajorE1ELSN_0ELNSM_8SaturateE0EEEEEENS4_6LayoutISC_NS5_IJNSA_ILi0EEESS_SS_EEEEENS5_IJNS4_10UnderscoreESV_SV_EEEEENS4_13SM90_TMA_LOADENS4_14ComposedLayoutINS4_7SwizzleILi3ELi4ELi3EEENS4_18smem_ptr_flag_bitsILi8EEENSR_INS5_IJSE_NSA_ILi8EEEEEENS5_IJSB_SE_EEEEEEEvNS4_8identityESY_NSZ_IS11_S13_NSR_INS5_IJS14_SE_EEENS5_IJSE_SB_EEEEEEEvS19_EENS_8epilogue10collective18CollectiveEpilogueINS1F_23Sm100TmaWarpSpecializedILi4ELi2ELi64ELb0ELb0EEEJSG_NS5_IJNSR_ISE_SB_EENSR_INSA_ILi64EEESB_EEEEEaSI_aSI_NS1F_6fusion15FusionCallbacksIS1J_NS1O_17LinearCombinationIaiaiLNS_15FloatRoundStyleE2EEESG_S1N_JEEENS4_5SM1004TMEM4LOAD26SM100_TMEM_LOAD_32dp32b64xESY_NSZ_INS10_ILi2ELi4ELi3EEES13_NSR_INS5_IJS14_S1L_EEENS5_IJS1L_SB_EEEEEEENS4_39AutoVectorizingCopyWithAssumedAlignmentILi128EEENS4_14SM90_TMA_STOREES22_S24_S24_EEEvvEEEEvNT_6ParamsE)
        /*0038*/ 	.word	0x00000000


	//----- nvinfo : EIATTR_MIN_STACK_SIZE
	.align		4
.L_28:
        /*003c*/ 	.byte	0x04, 0x12
        /*003e*/ 	.short	(.L_30 - .L_29)
	.align		4
.L_29:
        /*0040*/ 	.word	index@(_ZN7cutlass13device_kernelINS_4gemm6kernel13GemmUniversalIN4cute5tupleIJiiiiEEENS1_10collective13CollectiveMmaINS1_35MainloopSm100TmaUmmaWarpSpecializedILi3ELi2ELi2ENS5_IJNS4_1CILi1EEESB_SB_EEEEENS5_IJNSA_ILi128EEENSA_ILi256EEESE_EEEaNS5_IJSB_llEEEaNS5_IJlSB_lEEENS4_8TiledMMAINS4_8MMA_AtomIJNS4_15SM100_MMA_S8_SSIaaiLi128ELi256ELNS4_4UMMA5MajorE1ELSN_0ELNSM_8SaturateE0EEEEEENS4_6LayoutISC_NS5_IJNSA_ILi0EEESS_SS_EEEEENS5_IJNS4_10UnderscoreESV_SV_EEEEENS4_13SM90_TMA_LOADENS4_14ComposedLayoutINS4_7SwizzleILi3ELi4ELi3EEENS4_18smem_ptr_flag_bitsILi8EEENSR_INS5_IJSE_NSA_ILi8EEEEEENS5_IJSB_SE_EEEEEEEvNS4_8identityESY_NSZ_IS11_S13_NSR_INS5_IJS14_SE_EEENS5_IJSE_SB_EEEEEEEvS19_EENS_8epilogue10collective18CollectiveEpilogueINS1F_23Sm100TmaWarpSpecializedILi4ELi2ELi64ELb0ELb0EEEJSG_NS5_IJNSR_ISE_SB_EENSR_INSA_ILi64EEESB_EEEEEaSI_aSI_NS1F_6fusion15FusionCallbacksIS1J_NS1O_17LinearCombinationIaiaiLNS_15FloatRoundStyleE2EEESG_S1N_JEEENS4_5SM1004TMEM4LOAD26SM100_TMEM_LOAD_32dp32b64xESY_NSZ_INS10_ILi2ELi4ELi3EEES13_NSR_INS5_IJS14_S1L_EEENS5_IJS1L_SB_EEEEEEENS4_39AutoVectorizingCopyWithAssumedAlignmentILi128EEENS4_14SM90_TMA_STOREES22_S24_S24_EEEvvEEEEvNT_6ParamsE)
        /*0044*/ 	.word	0x00000000
.L_30:


//--------------------- .nv.compat                --------------------------
	.section	.nv.compat,"",@"SHT_CUDA_COMPAT_INFO"
	.align	4
        /*0000*/ 	.byte	0x02, 0x09, 0x01, 0x00, 0x02, 0x02, 0x03, 0x00, 0x02, 0x05, 0x06, 0x00, 0x03, 0x07, 0x01, 0x01
        /*0010*/ 	.byte	0x02, 0x03, 0x01, 0x00, 0x02, 0x06, 0x01, 0x00, 0x04, 0x0b, 0x08, 0x00, 0x01, 0x00, 0x00, 0x00
        /*0020*/ 	.byte	0x00, 0x00, 0x00, 0x00


//--------------------- .nv.info._ZN7cutlass13device_kernelINS_4gemm6kernel13GemmUniversalIN4cute5tupleIJiiiiEEENS1_10collective13CollectiveMmaINS1_35MainloopSm100TmaUmmaWarpSpecializedILi3ELi2ELi2ENS5_IJNS4_1CILi1EEESB_SB_EEEEENS5_IJNSA_ILi128EEENSA_ILi256EEESE_EEEaNS5_IJSB_llEEEaNS5_IJlSB_lEEENS4_8TiledMMAINS4_8MMA_AtomIJNS4_15SM100_MMA_S8_SSIaaiLi128ELi256ELNS4_4UMMA5MajorE1ELSN_0ELNSM_8SaturateE0EEEEEENS4_6LayoutISC_NS5_IJNSA_ILi0EEESS_SS_EEEEENS5_IJNS4_10UnderscoreESV_SV_EEEEENS4_13SM90_TMA_LOADENS4_14ComposedLayoutINS4_7SwizzleILi3ELi4ELi3EEENS4_18smem_ptr_flag_bitsILi8EEENSR_INS5_IJSE_NSA_ILi8EEEEEENS5_IJSB_SE_EEEEEEEvNS4_8identityESY_NSZ_IS11_S13_NSR_INS5_IJS14_SE_EEENS5_IJSE_SB_EEEEEEEvS19_EENS_8epilogue10collective18CollectiveEpilogueINS1F_23Sm100TmaWarpSpecializedILi4ELi2ELi64ELb0ELb0EEEJSG_NS5_IJNSR_ISE_SB_EENSR_INSA_ILi64EEESB_EEEEEaSI_aSI_NS1F_6fusion15FusionCallbacksIS1J_NS1O_17LinearCombinationIaiaiLNS_15FloatRoundStyleE2EEESG_S1N_JEEENS4_5SM1004TMEM4LOAD26SM100_TMEM_LOAD_32dp32b64xESY_NSZ_INS10_ILi2ELi4ELi3EEES13_NSR_INS5_IJS14_S1L_EEENS5_IJS1L_SB_EEEEEEENS4_39AutoVectorizingCopyWithAssumedAlignmentILi128EEENS4_14SM90_TMA_STOREES22_S24_S24_EEEvvEEEEvNT_6ParamsE --------------------------
	.section	.nv.info._ZN7cutlass13device_kernelINS_4gemm6kernel13GemmUniversalIN4cute5tupleIJiiiiEEENS1_10collective13CollectiveMmaINS1_35MainloopSm100TmaUmmaWarpSpecializedILi3ELi2ELi2ENS5_IJNS4_1CILi1EEESB_SB_EEEEENS5_IJNSA_ILi128EEENSA_ILi256EEESE_EEEaNS5_IJSB_llEEEaNS5_IJlSB_lEEENS4_8TiledMMAINS4_8MMA_AtomIJNS4_15SM100_MMA_S8_SSIaaiLi128ELi256ELNS4_4UMMA5MajorE1ELSN_0ELNSM_8SaturateE0EEEEEENS4_6LayoutISC_NS5_IJNSA_ILi0EEESS_SS_EEEEENS5_IJNS4_10UnderscoreESV_SV_EEEEENS4_13SM90_TMA_LOADENS4_14ComposedLayoutINS4_7SwizzleILi3ELi4ELi3EEENS4_18smem_ptr_flag_bitsILi8EEENSR_INS5_IJSE_NSA_ILi8EEEEEENS5_IJSB_SE_EEEEEEEvNS4_8identityESY_NSZ_IS11_S13_NSR_INS5_IJS14_SE_EEENS5_IJSE_SB_EEEEEEEvS19_EENS_8epilogue10collective18CollectiveEpilogueINS1F_23Sm100TmaWarpSpecializedILi4ELi2ELi64ELb0ELb0EEEJSG_NS5_IJNSR_ISE_SB_EENSR_INSA_ILi64EEESB_EEEEEaSI_aSI_NS1F_6fusion15FusionCallbacksIS1J_NS1O_17LinearCombinationIaiaiLNS_15FloatRoundStyleE2EEESG_S1N_JEEENS4_5SM1004TMEM4LOAD26SM100_TMEM_LOAD_32dp32b64xESY_NSZ_INS10_ILi2ELi4ELi3EEES13_NSR_INS5_IJS14_S1L_EEENS5_IJS1L_SB_EEEEEEENS4_39AutoVectorizingCopyWithAssumedAlignmentILi128EEENS4_14SM90_TMA_STOREES22_S24_S24_EEEvvEEEEvNT_6ParamsE,"",@"SHT_CUDA_INFO"
	.sectionflags	@""
	.align	4


	//----- nvinfo : EIATTR_CUDA_API_VERSION
	.align		4
        /*0000*/ 	.byte	0x04, 0x37
        /*0002*/ 	.short	(.L_32 - .L_31)
.L_31:
        /*0004*/ 	.word	0x00000082


	//----- nvinfo : EIATTR_KPARAM_INFO
	.align		4
.L_32:
        /*0008*/ 	.byte	0x04, 0x17
        /*000a*/ 	.short	(.L_34 - .L_33)
.L_33:
        /*000c*/ 	.word	0x00000000
        /*0010*/ 	.short	0x0000
        /*0012*/ 	.short	0x0000
        /*0014*/ 	.byte	0x00, 0xf0, 0x01, 0x20


	//----- nvinfo : EIATTR_AT_ENTRY_FRAGMENTS
	.align		4
.L_34:
        /*0018*/ 	.byte	0x04, 0x4f
        /*001a*/ 	.short	(.L_36 - .L_35)


	//   ....[0]....
.L_35:
        /*001c*/ 	.word	0x00000006


	//----- nvinfo : EIATTR_RESERVED_SMEM_USED
	.align		4
.L_36:
        /*0020*/ 	.byte	0x01, 0x41
	.zero		2


	//----- nvinfo : EIATTR_SPARSE_MMA_MASK
	.align		4
        /*0024*/ 	.byte	0x03, 0x50
        /*0026*/ 	.short	0x0000


	//----- nvinfo : EIATTR_TCGEN05_1CTA_USED
	.align		4
        /*0028*/ 	.byte	0x01, 0x51
	.zero		2


	//----- nvinfo : EIATTR_MAXREG_COUNT
	.align		4
        /*002c*/ 	.byte	0x03, 0x1b
        /*002e*/ 	.short	0x00ff


	//----- nvinfo : EIATTR_NUM_BARRIERS
	.align		4
        /*0030*/ 	.byte	0x02, 0x4c
        /*0032*/ 	.byte	0x07
	.zero		1


	//----- nvinfo : EIATTR_EXTERNS
	.align		4
        /*0034*/ 	.byte	0x04, 0x0f
        /*0036*/ 	.short	(.L_38 - .L_37)


	//   ....[0]....
	.align		4
.L_37:
        /*0038*/ 	.word	index@(__assertfail)


	//----- nvinfo : EIATTR_MERCURY_ISA_VERSION
	.align		4
.L_38:
        /*003c*/ 	.byte	0x03, 0x5f
        /*003e*/ 	.short	0x0101


	//----- nvinfo : EIATTR_INT_WARP_WIDE_INSTR_OFFSETS
	.align		4
        /*0040*/ 	.byte	0x04, 0x31
        /*0042*/ 	.short	(.L_40 - .L_39)


	//   ....[0]....
.L_39:
        /*0044*/ 	.word	0x00001d90


	//   ....[1]....
        /*0048*/ 	.word	0x00003620


	//   ....[2]....
        /*004c*/ 	.word	0x00003640


	//   ....[3]....
        /*0050*/ 	.word	0x00003670


	//   ....[4]....
        /*0054*/ 	.word	0x00003fb0


	//   ....[5]....
        /*0058*/ 	.word	0x00004020


	//   ....[6]....
        /*005c*/ 	.word	0x00004100


	//   ....[7]....
        /*0060*/ 	.word	0x00004180


	//   ....[8]....
        /*0064*/ 	.word	0x00004290


	//   ....[9]....
        /*0068*/ 	.word	0x00004320


	//   ....[10]....
        /*006c*/ 	.word	0x00004500


	//   ....[11]....
        /*0070*/ 	.word	0x00004660


	//----- nvinfo : EIATTR_COOP_GROUP_MASK_REGIDS
	.align		4
.L_40:
        /*0074*/ 	.byte	0x04, 0x29
        /*0076*/ 	.short	(.L_42 - .L_41)


	//   ....[0]....
.L_41:
        /*0078*/ 	.word	0xffffffff


	//   ....[1]....
        /*007c*/ 	.word	0xffffffff


	//   ....[2]....
        /*0080*/ 	.word	0xffffffff


	//   ....[3]....
        /*0084*/ 	.word	0xffffffff


	//   ....[4]....
        /*0088*/ 	.word	0xffffffff


	//   ....[5]....
        /*008c*/ 	.word	0xffffffff


	//   ....[6]....
        /*0090*/ 	.word	0xffffffff


	//   ....[7]....
        /*0094*/ 	.word	0xffffffff


	//   ....[8]....
        /*0098*/ 	.word	0xffffffff


	//   ....[9]....
        /*009c*/ 	.word	0xffffffff


	//   ....[10]....
        /*00a0*/ 	.word	0xffffffff


	//   ....[11]....
        /*00a4*/ 	.word	0xffffffff


	//   ....[12]....
        /*00a8*/ 	.word	0xffffffff


	//----- nvinfo : EIATTR_COOP_GROUP_INSTR_OFFSETS
	.align		4
.L_42:
        /*00ac*/ 	.byte	0x04, 0x28
        /*00ae*/ 	.short	(.L_44 - .L_43)


	//   ....[0]....
.L_43:
        /*00b0*/ 	.word	0x00000090


	//   ....[1]....
        /*00b4*/ 	.word	0x000004d0


	//   ....[2]....
        /*00b8*/ 	.word	0x00000620


	//   ....[3]....
        /*00bc*/ 	.word	0x000007c0


	//   ....[4]....
        /*00c0*/ 	.word	0x000008c0


	//   ....[5]....
        /*00c4*/ 	.word	0x00000a30


	//   ....[6]....
        /*00c8*/ 	.word	0x00000b90


	//   ....[7]....
        /*00cc*/ 	.word	0x00001c70


	//   ....[8]....
        /*00d0*/ 	.word	0x000029c0


	//   ....[9]....
        /*00d4*/ 	.word	0x00002bd0


	//   ....[10]....
        /*00d8*/ 	.word	0x00002c00


	//   ....[11]....
        /*00dc*/ 	.word	0x00003500


	//   ....[12]....
        /*00e0*/ 	.word	0x00003730


	//----- nvinfo : EIATTR_VRC_CTA_INIT_COUNT
	.align		4
.L_44:
        /*00e4*/ 	.byte	0x02, 0x4a
        /*00e6*/ 	.byte	0x80
	.zero		1


	//----- nvinfo : EIATTR_SYSCALL_OFFSETS
	.align		4
        /*00e8*/ 	.byte	0x04, 0x46
        /*00ea*/ 	.short	(.L_46 - .L_45)


	//   ....[0]....
.L_45:
        /*00ec*/ 	.word	0x000050e0


	//   ....[1]....
        /*00f0*/ 	.word	0x00005220


	//   ....[2]....
        /*00f4*/ 	.word	0x00005a80


	//   ....[3]....
        /*00f8*/ 	.word	0x00007080


	//   ....[4]....
        /*00fc*/ 	.word	0x00008620


	//   ....[5]....
        /*0100*/ 	.word	0x00009bf0


	//----- nvinfo : EIATTR_MBARRIER_INSTR_OFFSETS
	.align		4
.L_46:
        /*0104*/ 	.byte	0x04, 0x39
        /*0106*/ 	.short	(.L_48 - .L_47)


	//   ....[0]....
.L_47:
        /*0108*/ 	.word	0x000005b0
        /*010c*/ 	.word	0x000000ff
        /*0110*/ 	.word	0x00000000
        /*0114*/ 	.short	0x0100
        /*0116*/ 	.byte	0x05
	.zero		1


	//   ....[1]....
        /*0118*/ 	.word	0x000005c0
        /*011c*/ 	.word	0x000000ff
        /*0120*/ 	.word	0x00000018
        /*0124*/ 	.short	0x0100
        /*0126*/ 	.byte	0x05
	.zero		1


	//   ....[2]....
        /*0128*/ 	.word	0x000005d0
        /*012c*/ 	.word	0x000000ff
        /*0130*/ 	.word	0x00000008
        /*0134*/ 	.short	0x0100
        /*0136*/ 	.byte	0x05
	.zero		1


	//   ....[3]....
        /*0138*/ 	.word	0x000005e0
        /*013c*/ 	.word	0x000000ff
        /*0140*/ 	.word	0x00000020
        /*0144*/ 	.short	0x0100
        /*0146*/ 	.byte	0x05
	.zero		1


	//   ....[4]....
        /*0148*/ 	.word	0x000005f0
        /*014c*/ 	.word	0x000000ff
        /*0150*/ 	.word	0x00000010
        /*0154*/ 	.short	0x0100
        /*0156*/ 	.byte	0x05
	.zero		1


	//   ....[5]....
        /*0158*/ 	.word	0x00000600
        /*015c*/ 	.word	0x000000ff
        /*0160*/ 	.word	0x00000028
        /*0164*/ 	.short	0x0100
        /*0166*/ 	.byte	0x05
	.zero		1


	//   ....[6]....
        /*0168*/ 	.word	0x00000730
        /*016c*/ 	.word	0x000000ff
        /*0170*/ 	.word	0x00000030
        /*0174*/ 	.short	0x0100
        /*0176*/ 	.byte	0x07
	.zero		1


	//   ....[7]....
        /*0178*/ 	.word	0x00000740
        /*017c*/ 	.word	0x000000ff
        /*0180*/ 	.word	0x00000050
        /*0184*/ 	.short	0x0100
        /*0186*/ 	.byte	0x07
	.zero		1


	//   ....[8]....
        /*0188*/ 	.word	0x00000750
        /*018c*/ 	.word	0x000000ff
        /*0190*/ 	.word	0x00000038
        /*0194*/ 	.short	0x0100
        /*0196*/ 	.byte	0x07
	.zero		1


	//   ....[9]....
        /*0198*/ 	.word	0x00000760
        /*019c*/ 	.word	0x000000ff
        /*01a0*/ 	.word	0x00000058
        /*01a4*/ 	.short	0x0100
        /*01a6*/ 	.byte	0x07
	.zero		1


	//   ....[10]....
        /*01a8*/ 	.word	0x00000770
        /*01ac*/ 	.word	0x000000ff
        /*01b0*/ 	.word	0x00000040
        /*01b4*/ 	.short	0x0100
        /*01b6*/ 	.byte	0x07
	.zero		1


	//   ....[11]....
        /*01b8*/ 	.word	0x00000780
        /*01bc*/ 	.word	0x000000ff
        /*01c0*/ 	.word	0x00000060
        /*01c4*/ 	.short	0x0100
        /*01c6*/ 	.byte	0x07
	.zero		1


	//   ....[12]....
        /*01c8*/ 	.word	0x00000790
        /*01cc*/ 	.word	0x000000ff
        /*01d0*/ 	.word	0x00000048
        /*01d4*/ 	.short	0x0100
        /*01d6*/ 	.byte	0x07
	.zero		1


	//   ....[13]....
        /*01d8*/ 	.word	0x000007a0
        /*01dc*/ 	.word	0x000000ff
        /*01e0*/ 	.word	0x00000068
        /*01e4*/ 	.short	0x0100
        /*01e6*/ 	.byte	0x07
	.zero		1


	//   ....[14]....
        /*01e8*/ 	.word	0x00000890
        /*01ec*/ 	.word	0x000000ff
        /*01f0*/ 	.word	0x00000070
        /*01f4*/ 	.short	0x0100
        /*01f6*/ 	.byte	0x05
	.zero		1


	//   ....[15]....
        /*01f8*/ 	.word	0x000008a0
        /*01fc*/ 	.word	0x000000ff
        /*0200*/ 	.word	0x00000078
        /*0204*/ 	.short	0x0100
        /*0206*/ 	.byte	0x05
	.zero		1


	//   ....[16]....
        /*0208*/ 	.word	0x000009e0
        /*020c*/ 	.word	0x000000ff
        /*0210*/ 	.word	0x00000080
        /*0214*/ 	.short	0x0100
        /*0216*/ 	.byte	0x05
	.zero		1


	//   ....[17]....
        /*0218*/ 	.word	0x000009f0
        /*021c*/ 	.word	0x000000ff
        /*0220*/ 	.word	0x00000090
        /*0224*/ 	.short	0x0100
        /*0226*/ 	.byte	0x05
	.zero		1


	//   ....[18]....
        /*0228*/ 	.word	0x00000a00
        /*022c*/ 	.word	0x000000ff
        /*0230*/ 	.word	0x00000088
        /*0234*/ 	.short	0x0100
        /*0236*/ 	.byte	0x05
	.zero		1


	//   ....[19]....
        /*0238*/ 	.word	0x00000a10
        /*023c*/ 	.word	0x000000ff
        /*0240*/ 	.word	0x00000098
        /*0244*/ 	.short	0x0100
        /*0246*/ 	.byte	0x05
	.zero		1


	//   ....[20]....
        /*0248*/ 	.word	0x00000b40
        /*024c*/ 	.word	0x000000ff
        /*0250*/ 	.word	0x000000a0
        /*0254*/ 	.short	0x0100
        /*0256*/ 	.byte	0x07
	.zero		1


	//   ....[21]....
        /*0258*/ 	.word	0x00000b50
        /*025c*/ 	.word	0x000000ff
        /*0260*/ 	.word	0x000000b0
        /*0264*/ 	.short	0x0100
        /*0266*/ 	.byte	0x07
	.zero		1


	//   ....[22]....
        /*0268*/ 	.word	0x00000b60
        /*026c*/ 	.word	0x000000ff
        /*0270*/ 	.word	0x000000a8
        /*0274*/ 	.short	0x0100
        /*0276*/ 	.byte	0x07
	.zero		1


	//   ....[23]....
        /*0278*/ 	.word	0x00000b70
        /*027c*/ 	.word	0x000000ff
        /*0280*/ 	.word	0x000000b8
        /*0284*/ 	.short	0x0100
        /*0286*/ 	.byte	0x07
	.zero		1


	//   ....[24]....
        /*0288*/ 	.word	0x00000c60
        /*028c*/ 	.word	0x000000ff
        /*0290*/ 	.word	0x000000c0
        /*0294*/ 	.short	0x0100
        /*0296*/ 	.byte	0x05
	.zero		1


	//   ....[25]....
        /*0298*/ 	.word	0x00000c70
        /*029c*/ 	.word	0x000000ff
        /*02a0*/ 	.word	0x000000d0
        /*02a4*/ 	.short	0x0100
        /*02a6*/ 	.byte	0x05
	.zero		1


	//   ....[26]....
        /*02a8*/ 	.word	0x00000c80
        /*02ac*/ 	.word	0x000000ff
        /*02b0*/ 	.word	0x000000c8
        /*02b4*/ 	.short	0x0100
        /*02b6*/ 	.byte	0x05
	.zero		1


	//   ....[27]....
        /*02b8*/ 	.word	0x00000c90
        /*02bc*/ 	.word	0x000000ff
        /*02c0*/ 	.word	0x000000d8
        /*02c4*/ 	.short	0x0100
        /*02c6*/ 	.byte	0x05
	.zero		1


	//   ....[28]....
        /*02c8*/ 	.word	0x00001570
        /*02cc*/ 	.word	0x00000003
        /*02d0*/ 	.word	0x000000d0
        /*02d4*/ 	.short	0x010a
        /*02d6*/ 	.byte	0xff
	.zero		1


	//   ....[29]....
        /*02d8*/ 	.word	0x000015a0
        /*02dc*/ 	.word	0x00000003
        /*02e0*/ 	.word	0x000000c0
        /*02e4*/ 	.short	0x0101
        /*02e6*/ 	.byte	0xff
	.zero		1


	//   ....[30]....
        /*02e8*/ 	.word	0x00001670
        /*02ec*/ 	.word	0x000000ff
        /*02f0*/ 	.word	0x00000018
        /*02f4*/ 	.short	0x010a
        /*02f6*/ 	.byte	0x08
	.zero		1


	//   ....[31]....
        /*02f8*/ 	.word	0x00001710
        /*02fc*/ 	.word	0x000000ff
        /*0300*/ 	.word	0x00000018
        /*0304*/ 	.short	0x010a
        /*0306*/ 	.byte	0x21
	.zero		1


	//   ....[32]....
        /*0308*/ 	.word	0x00001860
        /*030c*/ 	.word	0x000000ff
        /*0310*/ 	.word	0x00000018
        /*0314*/ 	.short	0x010a
        /*0316*/ 	.byte	0x08
	.zero		1


	//   ....[33]....
        /*0318*/ 	.word	0x00001970
        /*031c*/ 	.word	0x000000ff
        /*0320*/ 	.word	0x00000078
        /*0324*/ 	.short	0x0101
        /*0326*/ 	.byte	0x04
	.zero		1


	//   ....[34]....
        /*0328*/ 	.word	0x00001990
        /*032c*/ 	.word	0x000000ff
        /*0330*/ 	.word	0x00000018
        /*0334*/ 	.short	0x010a
        /*0336*/ 	.byte	0x08
	.zero		1


	//   ....[35]....
        /*0338*/ 	.word	0x00001a10
        /*033c*/ 	.word	0x000000ff
        /*0340*/ 	.word	0x00000018
        /*0344*/ 	.short	0x010a
        /*0346*/ 	.byte	0x11
	.zero		1


	//   ....[36]....
        /*0348*/ 	.word	0x00001b60
        /*034c*/ 	.word	0x000000ff
        /*0350*/ 	.word	0x00000018
        /*0354*/ 	.short	0x010a
        /*0356*/ 	.byte	0x08
	.zero		1


	//   ....[37]....
        /*0358*/ 	.word	0x00001ca0
        /*035c*/ 	.word	0x00000002
        /*0360*/ 	.word	0x00000080
        /*0364*/ 	.short	0x010a
        /*0366*/ 	.byte	0xff
	.zero		1


	//   ....[38]....
        /*0368*/ 	.word	0x00001d60
        /*036c*/ 	.word	0x00000002
        /*0370*/ 	.word	0x00000000
        /*0374*/ 	.short	0x0101
        /*0376*/ 	.byte	0xff
	.zero		1


	//   ....[39]....
        /*0378*/ 	.word	0x000022c0
        /*037c*/ 	.word	0x000000ff
        /*0380*/ 	.word	0x00000000
        /*0384*/ 	.short	0x010a
        /*0386*/ 	.byte	0x05
	.zero		1


	//   ....[40]....
        /*0388*/ 	.word	0x00002350
        /*038c*/ 	.word	0x000000ff
        /*0390*/ 	.word	0x00000000
        /*0394*/ 	.short	0x010a
        /*0396*/ 	.byte	0x05
	.zero		1


	//   ....[41]....
        /*0398*/ 	.word	0x000023f0
        /*039c*/ 	.word	0x00000000
        /*03a0*/ 	.word	0x00000000
        /*03a4*/ 	.short	0x010a
        /*03a6*/ 	.byte	0xff
	.zero		1


	//   ....[42]....
        /*03a8*/ 	.word	0x00002510
        /*03ac*/ 	.word	0x00000000
        /*03b0*/ 	.word	0x000000c0
        /*03b4*/ 	.short	0x010a
        /*03b6*/ 	.byte	0xff
	.zero		1


	//   ....[43]....
        /*03b8*/ 	.word	0x00002570
        /*03bc*/ 	.word	0x00000004
        /*03c0*/ 	.word	0x00000000
        /*03c4*/ 	.short	0x0101
        /*03c6*/ 	.byte	0xff
	.zero		1


	//   ....[44]....
        /*03c8*/ 	.word	0x00002590
        /*03cc*/ 	.word	0x000000ff
        /*03d0*/ 	.word	0x00000090
        /*03d4*/ 	.short	0x010a
        /*03d6*/ 	.byte	0x05
	.zero		1


	//   ....[45]....
        /*03d8*/ 	.word	0x000026b0
        /*03dc*/ 	.word	0x00000000
        /*03e0*/ 	.word	0x00000080
        /*03e4*/ 	.short	0x010a
        /*03e6*/ 	.byte	0xff
	.zero		1


	//   ....[46]....
        /*03e8*/ 	.word	0x000027c0
        /*03ec*/ 	.word	0x00000000
        /*03f0*/ 	.word	0x00000000
        /*03f4*/ 	.short	0x0101
        /*03f6*/ 	.byte	0xff
	.zero		1


	//   ....[47]....
        /*03f8*/ 	.word	0x00002850
        /*03fc*/ 	.word	0x000000ff
        /*0400*/ 	.word	0x00000090
        /*0404*/ 	.short	0x0106
        /*0406*/ 	.byte	0x05
	.zero		1


	//   ....[48]....
        /*0408*/ 	.word	0x00002870
        /*040c*/ 	.word	0x000000ff
        /*0410*/ 	.word	0x00000090
        /*0414*/ 	.short	0x010a
        /*0416*/ 	.byte	0x05
	.zero		1


	//   ....[49]....
        /*0418*/ 	.word	0x00002900
        /*041c*/ 	.word	0x000000ff
        /*0420*/ 	.word	0x00000090
        /*0424*/ 	.short	0x0106
        /*0426*/ 	.byte	0x04
	.zero		1


	//   ....[50]....
        /*0428*/ 	.word	0x00002940
        /*042c*/ 	.word	0x00000000
        /*0430*/ 	.word	0x00000090
        /*0434*/ 	.short	0x010a
        /*0436*/ 	.byte	0xff
	.zero		1


	//   ....[51]....
        /*0438*/ 	.word	0x00002e70
        /*043c*/ 	.word	0x00000000
        /*0440*/ 	.word	0x00000080
        /*0444*/ 	.short	0x010a
        /*0446*/ 	.byte	0xff
	.zero		1


	//   ....[52]....
        /*0448*/ 	.word	0x00002f80
        /*044c*/ 	.word	0x00000003
        /*0450*/ 	.word	0x00000000
        /*0454*/ 	.short	0x0101
        /*0456*/ 	.byte	0xff
	.zero		1


	//   ....[53]....
        /*0458*/ 	.word	0x00002f90
        /*045c*/ 	.word	0x000000ff
        /*0460*/ 	.word	0x00000000
        /*0464*/ 	.short	0x010a
        /*0466*/ 	.byte	0x06
	.zero		1


	//   ....[54]....
        /*0468*/ 	.word	0x00002fb0
        /*046c*/ 	.word	0x000000ff
        /*0470*/ 	.word	0x000000b0
        /*0474*/ 	.short	0x010a
        /*0476*/ 	.byte	0x07
	.zero		1


	//   ....[55]....
        /*0478*/ 	.word	0x00003080
        /*047c*/ 	.word	0x000000ff
        /*0480*/ 	.word	0x00000000
        /*0484*/ 	.short	0x010a
        /*0486*/ 	.byte	0x06
	.zero		1


	//   ....[56]....
        /*0488*/ 	.word	0x000031b0
        /*048c*/ 	.word	0x000000ff
        /*0490*/ 	.word	0x00000000
        /*0494*/ 	.short	0x010a
        /*0496*/ 	.byte	0x1a
	.zero		1


	//   ....[57]....
        /*0498*/ 	.word	0x00003450
        /*049c*/ 	.word	0x000000ff
        /*04a0*/ 	.word	0x00000000
        /*04a4*/ 	.short	0x010a
        /*04a6*/ 	.byte	0x06
	.zero		1


	//   ....[58]....
        /*04a8*/ 	.word	0x000034e0
        /*04ac*/ 	.word	0x000000ff
        /*04b0*/ 	.word	0x00000000
        /*04b4*/ 	.short	0x010a
        /*04b6*/ 	.byte	0x07
	.zero		1


	//   ....[59]....
        /*04b8*/ 	.word	0x00003960
        /*04bc*/ 	.word	0x00000000
        /*04c0*/ 	.word	0x00000080
        /*04c4*/ 	.short	0x010a
        /*04c6*/ 	.byte	0xff
	.zero		1


	//   ....[60]....
        /*04c8*/ 	.word	0x00003a20
        /*04cc*/ 	.word	0x00000000
        /*04d0*/ 	.word	0x00000000
        /*04d4*/ 	.short	0x0101
        /*04d6*/ 	.byte	0xff
	.zero		1


	//   ....[61]....
        /*04d8*/ 	.word	0x00003d40
        /*04dc*/ 	.word	0x000000ff
        /*04e0*/ 	.word	0x00000078
        /*04e4*/ 	.short	0x010a
        /*04e6*/ 	.byte	0x07
	.zero		1


	//   ....[62]....
        /*04e8*/ 	.word	0x00003f30
        /*04ec*/ 	.word	0x000000ff
        /*04f0*/ 	.word	0x00000050
        /*04f4*/ 	.short	0x010a
        /*04f6*/ 	.byte	0x07
	.zero		1


	//   ....[63]....
        /*04f8*/ 	.word	0x000040a0
        /*04fc*/ 	.word	0x000000ff
        /*0500*/ 	.word	0x00000030
        /*0504*/ 	.short	0x010b
        /*0506*/ 	.byte	0x07
	.zero		1


	//   ....[64]....
        /*0508*/ 	.word	0x000040b0
        /*050c*/ 	.word	0x000000ff
        /*0510*/ 	.word	0x00000000
        /*0514*/ 	.short	0x0101
        /*0516*/ 	.byte	0x08
	.zero		1


	//   ....[65]....
        /*0518*/ 	.word	0x000040d0
        /*051c*/ 	.word	0x000000ff
        /*0520*/ 	.word	0x00000058
        /*0524*/ 	.short	0x010a
        /*0526*/ 	.byte	0x07
	.zero		1


	//   ....[66]....
        /*0528*/ 	.word	0x00004230
        /*052c*/ 	.word	0x000000ff
        /*0530*/ 	.word	0x00000038
        /*0534*/ 	.short	0x010b
        /*0536*/ 	.byte	0x07
	.zero		1


	//   ....[67]....
        /*0538*/ 	.word	0x00004240
        /*053c*/ 	.word	0x000000ff
        /*0540*/ 	.word	0x00000000
        /*0544*/ 	.short	0x0101
        /*0546*/ 	.byte	0x08
	.zero		1


	//   ....[68]....
        /*0548*/ 	.word	0x00004250
        /*054c*/ 	.word	0x000000ff
        /*0550*/ 	.word	0x00000060
        /*0554*/ 	.short	0x010a
        /*0556*/ 	.byte	0x07
	.zero		1


	//   ....[69]....
        /*0558*/ 	.word	0x000043f0
        /*055c*/ 	.word	0x000000ff
        /*0560*/ 	.word	0x00000040
        /*0564*/ 	.short	0x010b
        /*0566*/ 	.byte	0x07
	.zero		1


	//   ....[70]....
        /*0568*/ 	.word	0x00004460
        /*056c*/ 	.word	0x000000ff
        /*0570*/ 	.word	0x00000000
        /*0574*/ 	.short	0x0101
        /*0576*/ 	.byte	0x08
	.zero		1


	//   ....[71]....
        /*0578*/ 	.word	0x00004490
        /*057c*/ 	.word	0x000000ff
        /*0580*/ 	.word	0x00000068
        /*0584*/ 	.short	0x010a
        /*0586*/ 	.byte	0x07
	.zero		1


	//   ....[72]....
        /*0588*/ 	.word	0x000046a0
        /*058c*/ 	.word	0x000000ff
        /*0590*/ 	.word	0x00000048
        /*0594*/ 	.short	0x010b
        /*0596*/ 	.byte	0x07
	.zero		1


	//   ....[73]....
        /*0598*/ 	.word	0x000046c0
        /*059c*/ 	.word	0x000000ff
        /*05a0*/ 	.word	0x00000000
        /*05a4*/ 	.short	0x0101
        /*05a6*/ 	.byte	0x0d
	.zero		1


	//   ....[74]....
        /*05a8*/ 	.word	0x000046f0
        /*05ac*/ 	.word	0x000000ff
        /*05b0*/ 	.word	0x00000050
        /*05b4*/ 	.short	0x010a
        /*05b6*/ 	.byte	0x07
	.zero		1


	//   ....[75]....
        /*05b8*/ 	.word	0x00004710
        /*05bc*/ 	.word	0x000000ff
        /*05c0*/ 	.word	0x00000058
        /*05c4*/ 	.short	0x010a
        /*05c6*/ 	.byte	0x07
	.zero		1


	//   ....[76]....
        /*05c8*/ 	.word	0x00004730
        /*05cc*/ 	.word	0x000000ff
        /*05d0*/ 	.word	0x00000060
        /*05d4*/ 	.short	0x010a
        /*05d6*/ 	.byte	0x07
	.zero		1


	//   ....[77]....
        /*05d8*/ 	.word	0x00004770
        /*05dc*/ 	.word	0x00000000
        /*05e0*/ 	.word	0x00000068
        /*05e4*/ 	.short	0x010a
        /*05e6*/ 	.byte	0xff
	.zero		1


	//   ....[78]....
        /*05e8*/ 	.word	0x00004ab0
        /*05ec*/ 	.word	0x00000000
        /*05f0*/ 	.word	0x00000080
        /*05f4*/ 	.short	0x010a
        /*05f6*/ 	.byte	0xff
	.zero		1


	//   ....[79]....
        /*05f8*/ 	.word	0x00004bc0
        /*05fc*/ 	.word	0x00000000
        /*0600*/ 	.word	0x00000000
        /*0604*/ 	.short	0x0101
        /*0606*/ 	.byte	0xff
	.zero		1


	//   ....[80]....
        /*0608*/ 	.word	0x00005620
        /*060c*/ 	.word	0x00000003
        /*0610*/ 	.word	0x00000030
        /*0614*/ 	.short	0x010a
        /*0616*/ 	.byte	0xff
	.zero		1


	//   ....[81]....
        /*0618*/ 	.word	0x00005660
        /*061c*/ 	.word	0x0000006c
        /*0620*/ 	.word	0x000000a0
        /*0624*/ 	.short	0x010a
        /*0626*/ 	.byte	0xff
	.zero		1


	//   ....[82]....
        /*0628*/ 	.word	0x000057a0
        /*062c*/ 	.word	0x00000003
        /*0630*/ 	.word	0x00000030
        /*0634*/ 	.short	0x010a
        /*0636*/ 	.byte	0xff
	.zero		1


	//   ....[83]....
        /*0638*/ 	.word	0x000058e0
        /*063c*/ 	.word	0x00000000
        /*0640*/ 	.word	0x00000000
        /*0644*/ 	.short	0x0101
        /*0646*/ 	.byte	0xff
	.zero		1


	//   ....[84]....
        /*0648*/ 	.word	0x00005960
        /*064c*/ 	.word	0x0000006c
        /*0650*/ 	.word	0x000000a0
        /*0654*/ 	.short	0x010a
        /*0656*/ 	.byte	0xff
	.zero		1


	//   ....[85]....
        /*0658*/ 	.word	0x00006cf0
        /*065c*/ 	.word	0x00000076
        /*0660*/ 	.word	0x00000030
        /*0664*/ 	.short	0x010a
        /*0666*/ 	.byte	0xff
	.zero		1


	//   ....[86]....
        /*0668*/ 	.word	0x00006dc0
        /*066c*/ 	.word	0x00000076
        /*0670*/ 	.word	0x00000030
        /*0674*/ 	.short	0x010a
        /*0676*/ 	.byte	0xff
	.zero		1


	//   ....[87]....
        /*0678*/ 	.word	0x00006f20
        /*067c*/ 	.word	0x00000003
        /*0680*/ 	.word	0x00000000
        /*0684*/ 	.short	0x0101
        /*0686*/ 	.byte	0xff
	.zero		1


	//   ....[88]....
        /*0688*/ 	.word	0x00008290
        /*068c*/ 	.word	0x00000000
        /*0690*/ 	.word	0x00000030
        /*0694*/ 	.short	0x010a
        /*0696*/ 	.byte	0xff
	.zero		1


	//   ....[89]....
        /*0698*/ 	.word	0x00008360
        /*069c*/ 	.word	0x00000000
        /*06a0*/ 	.word	0x00000030
        /*06a4*/ 	.short	0x010a
        /*06a6*/ 	.byte	0xff
	.zero		1


	//   ....[90]....
        /*06a8*/ 	.word	0x000084a0
        /*06ac*/ 	.word	0x00000000
        /*06b0*/ 	.word	0x00000000
        /*06b4*/ 	.short	0x0101
        /*06b6*/ 	.byte	0xff
	.zero		1


	//   ....[91]....
        /*06b8*/ 	.word	0x00009860
        /*06bc*/ 	.word	0x00000000
        /*06c0*/ 	.word	0x00000030
        /*06c4*/ 	.short	0x010a
        /*06c6*/ 	.byte	0xff
	.zero		1


	//   ....[92]....
        /*06c8*/ 	.word	0x00009930
        /*06cc*/ 	.word	0x00000000
        /*06d0*/ 	.word	0x00000030
        /*06d4*/ 	.short	0x010a
        /*06d6*/ 	.byte	0xff
	.zero		1


	//   ....[93]....
        /*06d8*/ 	.word	0x00009a70
        /*06dc*/ 	.word	0x00000000
        /*06e0*/ 	.word	0x00000000
        /*06e4*/ 	.short	0x0101
        /*06e6*/ 	.byte	0xff
	.zero		1


	//   ....[94]....
        /*06e8*/ 	.word	0x00009eb0
        /*06ec*/ 	.word	0x000000ff
        /*06f0*/ 	.word	0x00000000
        /*06f4*/ 	.short	0x0101
        /*06f6*/ 	.byte	0x05
	.zero		1


	//   ....[95]....
        /*06f8*/ 	.word	0x0000aff0
        /*06fc*/ 	.word	0x00000003
        /*0700*/ 	.word	0x000000d0
        /*0704*/ 	.short	0x010a
        /*0706*/ 	.byte	0xff
	.zero		1


	//   ....[96]....
        /*0708*/ 	.word	0x0000b050
        /*070c*/ 	.word	0x00000002
        /*0710*/ 	.word	0x00000018
        /*0714*/ 	.short	0x010a
        /*0716*/ 	.byte	0xff
	.zero		1


	//   ....[97]....
        /*0718*/ 	.word	0x0000b0b0
        /*071c*/ 	.word	0x00000002
        /*0720*/ 	.word	0x00000018
        /*0724*/ 	.short	0x010a
        /*0726*/ 	.byte	0xff
	.zero		1


	//   ....[98]....
        /*0728*/ 	.word	0x0000b100
        /*072c*/ 	.word	0x00000002
        /*0730*/ 	.word	0x00000080
        /*0734*/ 	.short	0x010a
        /*0736*/ 	.byte	0xff
	.zero		1


	//   ....[99]....
        /*0738*/ 	.word	0x0000b160
        /*073c*/ 	.word	0x00000000
        /*0740*/ 	.word	0x00000000
        /*0744*/ 	.short	0x010a
        /*0746*/ 	.byte	0xff
	.zero		1


	//   ....[100]....
        /*0748*/ 	.word	0x0000b1c0
        /*074c*/ 	.word	0x00000000
        /*0750*/ 	.word	0x00000000
        /*0754*/ 	.short	0x010a
        /*0756*/ 	.byte	0xff
	.zero		1


	//   ....[101]....
        /*0758*/ 	.word	0x0000b210
        /*075c*/ 	.word	0x00000000
        /*0760*/ 	.word	0x000000c0
        /*0764*/ 	.short	0x010a
        /*0766*/ 	.byte	0xff
	.zero		1


	//   ....[102]....
        /*0768*/ 	.word	0x0000b270
        /*076c*/ 	.word	0x00000000
        /*0770*/ 	.word	0x00000090
        /*0774*/ 	.short	0x010a
        /*0776*/ 	.byte	0xff
	.zero		1


	//   ....[103]....
        /*0778*/ 	.word	0x0000b2c0
        /*077c*/ 	.word	0x00000000
        /*0780*/ 	.word	0x00000080
        /*0784*/ 	.short	0x010a
        /*0786*/ 	.byte	0xff
	.zero		1


	//   ....[104]....
        /*0788*/ 	.word	0x0000b320
        /*078c*/ 	.word	0x00000000
        /*0790*/ 	.word	0x00000090
        /*0794*/ 	.short	0x010a
        /*0796*/ 	.byte	0xff
	.zero		1


	//   ....[105]....
        /*0798*/ 	.word	0x0000b370
        /*079c*/ 	.word	0x00000000
        /*07a0*/ 	.word	0x00000080
        /*07a4*/ 	.short	0x010a
        /*07a6*/ 	.byte	0xff
	.zero		1


	//   ....[106]....
        /*07a8*/ 	.word	0x0000b3d0
        /*07ac*/ 	.word	0x00000003
        /*07b0*/ 	.word	0x000000b0
        /*07b4*/ 	.short	0x010a
        /*07b6*/ 	.byte	0xff
	.zero		1


	//   ....[107]....
        /*07b8*/ 	.word	0x0000b430
        /*07bc*/ 	.word	0x00000000
        /*07c0*/ 	.word	0x00000000
        /*07c4*/ 	.short	0x010a
        /*07c6*/ 	.byte	0xff
	.zero		1


	//   ....[108]....
        /*07c8*/ 	.word	0x0000b490
        /*07cc*/ 	.word	0x00000000
        /*07d0*/ 	.word	0x00000000
        /*07d4*/ 	.short	0x010a
        /*07d6*/ 	.byte	0xff
	.zero		1


	//   ....[109]....
        /*07d8*/ 	.word	0x0000b4f0
        /*07dc*/ 	.word	0x00000000
        /*07e0*/ 	.word	0x00000000
        /*07e4*/ 	.short	0x010a
        /*07e6*/ 	.byte	0xff
	.zero		1


	//   ....[110]....
        /*07e8*/ 	.word	0x0000b540
        /*07ec*/ 	.word	0x00000000
        /*07f0*/ 	.word	0x00000080
        /*07f4*/ 	.short	0x010a
        /*07f6*/ 	.byte	0xff
	.zero		1


	//   ....[111]....
        /*07f8*/ 	.word	0x0000b5a0
        /*07fc*/ 	.word	0x00000000
        /*0800*/ 	.word	0x00000078
        /*0804*/ 	.short	0x010a
        /*0806*/ 	.byte	0xff
	.zero		1


	//   ....[112]....
        /*0808*/ 	.word	0x0000b600
        /*080c*/ 	.word	0x00000003
        /*0810*/ 	.word	0x00000050
        /*0814*/ 	.short	0x010a
        /*0816*/ 	.byte	0xff
	.zero		1


	//   ....[113]....
        /*0818*/ 	.word	0x0000b660
        /*081c*/ 	.word	0x00000003
        /*0820*/ 	.word	0x00000058
        /*0824*/ 	.short	0x010a
        /*0826*/ 	.byte	0xff
	.zero		1


	//   ....[114]....
        /*0828*/ 	.word	0x0000b6c0
        /*082c*/ 	.word	0x00000003
        /*0830*/ 	.word	0x00000060
        /*0834*/ 	.short	0x010a
        /*0836*/ 	.byte	0xff
	.zero		1


	//   ....[115]....
        /*0838*/ 	.word	0x0000b720
        /*083c*/ 	.word	0x00000003
        /*0840*/ 	.word	0x00000068
        /*0844*/ 	.short	0x010a
        /*0846*/ 	.byte	0xff
	.zero		1


	//   ....[116]....
        /*0848*/ 	.word	0x0000b780
        /*084c*/ 	.word	0x00000000
        /*0850*/ 	.word	0x00000050
        /*0854*/ 	.short	0x010a
        /*0856*/ 	.byte	0xff
	.zero		1


	//   ....[117]....
        /*0858*/ 	.word	0x0000b7e0
        /*085c*/ 	.word	0x00000000
        /*0860*/ 	.word	0x00000058
        /*0864*/ 	.short	0x010a
        /*0866*/ 	.byte	0xff
	.zero		1


	//   ....[118]....
        /*0868*/ 	.word	0x0000b840
        /*086c*/ 	.word	0x00000000
        /*0870*/ 	.word	0x00000060
        /*0874*/ 	.short	0x010a
        /*0876*/ 	.byte	0xff
	.zero		1


	//   ....[119]....
        /*0878*/ 	.word	0x0000b890
        /*087c*/ 	.word	0x00000000
        /*0880*/ 	.word	0x00000080
        /*0884*/ 	.short	0x010a
        /*0886*/ 	.byte	0xff
	.zero		1


	//   ....[120]....
        /*0888*/ 	.word	0x0000b8e0
        /*088c*/ 	.word	0x00000003
        /*0890*/ 	.word	0x00000030
        /*0894*/ 	.short	0x010a
        /*0896*/ 	.byte	0xff
	.zero		1


	//   ....[121]....
        /*0898*/ 	.word	0x0000b930
        /*089c*/ 	.word	0x0000006c
        /*08a0*/ 	.word	0x000000a0
        /*08a4*/ 	.short	0x010a
        /*08a6*/ 	.byte	0xff
	.zero		1


	//   ....[122]....
        /*08a8*/ 	.word	0x0000b980
        /*08ac*/ 	.word	0x00000076
        /*08b0*/ 	.word	0x00000030
        /*08b4*/ 	.short	0x010a
        /*08b6*/ 	.byte	0xff
	.zero		1


	//   ....[123]....
        /*08b8*/ 	.word	0x0000b9d0
        /*08bc*/ 	.word	0x00000000
        /*08c0*/ 	.word	0x00000030
        /*08c4*/ 	.short	0x010a
        /*08c6*/ 	.byte	0xff
	.zero		1


	//   ....[124]....
        /*08c8*/ 	.word	0x0000ba20
        /*08cc*/ 	.word	0x00000000
        /*08d0*/ 	.word	0x00000030
        /*08d4*/ 	.short	0x010a
        /*08d6*/ 	.byte	0xff
	.zero		1


	//----- nvinfo : EIATTR_NUM_MBARRIERS
	.align		4
.L_48:
        /*08d8*/ 	.byte	0x03, 0x38
        /*08da*/ 	.short	0x001c


	//----- nvinfo : EIATTR_EXIT_INSTR_OFFSETS
	.align		4
        /*08dc*/ 	.byte	0x04, 0x1c
        /*08de*/ 	.short	(.L_50 - .L_49)


	//   ....[0]....
.L_49:
        /*08e0*/ 	.word	0x00002420


	//   ....[1]....
        /*08e4*/ 	.word	0x00002910


	//   ....[2]....
        /*08e8*/ 	.word	0x00002970


	//   ....[3]....
        /*08ec*/ 	.word	0x00003740


	//   ....[4]....
        /*08f0*/ 	.word	0x000047a0


	//   ....[5]....
        /*08f4*/ 	.word	0x000047e0


	//   ....[6]....
        /*08f8*/ 	.word	0x0000afe0


	//----- nvinfo : EIATTR_MAX_THREADS
	.align		4
.L_50:
        /*08fc*/ 	.byte	0x04, 0x05
        /*08fe*/ 	.short	(.L_52 - .L_51)
.L_51:
        /*0900*/ 	.word	0x00000100
        /*0904*/ 	.word	0x00000001
        /*0908*/ 	.word	0x00000001


	//----- nvinfo : EIATTR_CRS_STACK_SIZE
	.align		4
.L_52:
        /*090c*/ 	.byte	0x04, 0x1e
        /*090e*/ 	.short	(.L_54 - .L_53)
.L_53:
        /*0910*/ 	.word	0x00000000


	//----- nvinfo : EIATTR_CBANK_PARAM_SIZE
	.align		4
.L_54:
        /*0914*/ 	.byte	0x03, 0x19
        /*0916*/ 	.short	0x0800


	//----- nvinfo : EIATTR_PARAM_CBANK
	.align		4
        /*0918*/ 	.byte	0x04, 0x0a
        /*091a*/ 	.short	(.L_56 - .L_55)
	.align		4
.L_55:
        /*091c*/ 	.word	index@(.nv.constant0._ZN7cutlass13device_kernelINS_4gemm6kernel13GemmUniversalIN4cute5tupleIJiiiiEEENS1_10collective13CollectiveMmaINS1_35MainloopSm100TmaUmmaWarpSpecializedILi3ELi2ELi2ENS5_IJNS4_1CILi1EEESB_SB_EEEEENS5_IJNSA_ILi128EEENSA_ILi256EEESE_EEEaNS5_IJSB_llEEEaNS5_IJlSB_lEEENS4_8TiledMMAINS4_8MMA_AtomIJNS4_15SM100_MMA_S8_SSIaaiLi128ELi256ELNS4_4UMMA5MajorE1ELSN_0ELNSM_8SaturateE0EEEEEENS4_6LayoutISC_NS5_IJNSA_ILi0EEESS_SS_EEEEENS5_IJNS4_10UnderscoreESV_SV_EEEEENS4_13SM90_TMA_LOADENS4_14ComposedLayoutINS4_7SwizzleILi3ELi4ELi3EEENS4_18smem_ptr_flag_bitsILi8EEENSR_INS5_IJSE_NSA_ILi8EEEEEENS5_IJSB_SE_EEEEEEEvNS4_8identityESY_NSZ_IS11_S13_NSR_INS5_IJS14_SE_EEENS5_IJSE_SB_EEEEEEEvS19_EENS_8epilogue10collective18CollectiveEpilogueINS1F_23Sm100TmaWarpSpecializedILi4ELi2ELi64ELb0ELb0EEEJSG_NS5_IJNSR_ISE_SB_EENSR_INSA_ILi64EEESB_EEEEEaSI_aSI_NS1F_6fusion15FusionCallbacksIS1J_NS1O_17LinearCombinationIaiaiLNS_15FloatRoundStyleE2EEESG_S1N_JEEENS4_5SM1004TMEM4LOAD26SM100_TMEM_LOAD_32dp32b64xESY_NSZ_INS10_ILi2ELi4ELi3EEES13_NSR_INS5_IJS14_S1L_EEENS5_IJS1L_SB_EEEEEEENS4_39AutoVectorizingCopyWithAssumedAlignmentILi128EEENS4_14SM90_TMA_STOREES22_S24_S24_EEEvvEEEEvNT_6ParamsE)
        /*0920*/ 	.short	0x0380
        /*0922*/ 	.short	0x0800


	//----- nvinfo : EIATTR_SW_WAR
	.align		4
.L_56:
        /*0924*/ 	.byte	0x04, 0x36
        /*0926*/ 	.short	(.L_58 - .L_57)
.L_57:
        /*0928*/ 	.word	0x00000008
.L_58:


//--------------------- .nv.callgraph             --------------------------
	.section	.nv.callgraph,"",@"SHT_CUDA_CALLGRAPH"
	.align	4
	.sectionentsize	8
	.align		4
        /*0000*/ 	.word	0x00000000
	.align		4
        /*0004*/ 	.word	0xffffffff
	.align		4
        /*0008*/ 	.word	index@(_ZN7cutlass13device_kernelINS_4gemm6kernel13GemmUniversalIN4cute5tupleIJiiiiEEENS1_10collective13CollectiveMmaINS1_35MainloopSm100TmaUmmaWarpSpecializedILi3ELi2ELi2ENS5_IJNS4_1CILi1EEESB_SB_EEEEENS5_IJNSA_ILi128EEENSA_ILi256EEESE_EEEaNS5_IJSB_llEEEaNS5_IJlSB_lEEENS4_8TiledMMAINS4_8MMA_AtomIJNS4_15SM100_MMA_S8_SSIaaiLi128ELi256ELNS4_4UMMA5MajorE1ELSN_0ELNSM_8SaturateE0EEEEEENS4_6LayoutISC_NS5_IJNSA_ILi0EEESS_SS_EEEEENS5_IJNS4_10UnderscoreESV_SV_EEEEENS4_13SM90_TMA_LOADENS4_14ComposedLayoutINS4_7SwizzleILi3ELi4ELi3EEENS4_18smem_ptr_flag_bitsILi8EEENSR_INS5_IJSE_NSA_ILi8EEEEEENS5_IJSB_SE_EEEEEEEvNS4_8identityESY_NSZ_IS11_S13_NSR_INS5_IJS14_SE_EEENS5_IJSE_SB_EEEEEEEvS19_EENS_8epilogue10collective18CollectiveEpilogueINS1F_23Sm100TmaWarpSpecializedILi4ELi2ELi64ELb0ELb0EEEJSG_NS5_IJNSR_ISE_SB_EENSR_INSA_ILi64EEESB_EEEEEaSI_aSI_NS1F_6fusion15FusionCallbacksIS1J_NS1O_17LinearCombinationIaiaiLNS_15FloatRoundStyleE2EEESG_S1N_JEEENS4_5SM1004TMEM4LOAD26SM100_TMEM_LOAD_32dp32b64xESY_NSZ_INS10_ILi2ELi4ELi3EEES13_NSR_INS5_IJS14_S1L_EEENS5_IJS1L_SB_EEEEEEENS4_39AutoVectorizingCopyWithAssumedAlignmentILi128EEENS4_14SM90_TMA_STOREES22_S24_S24_EEEvvEEEEvNT_6ParamsE)
	.align		4
        /*000c*/ 	.word	index@(__assertfail)
	.align		4
        /*0010*/ 	.word	0x00000000
	.align		4
        /*0014*/ 	.word	0xfffffffe
	.align		4
        /*0018*/ 	.word	0x00000000
	.align		4
        /*001c*/ 	.word	0xfffffffd
	.align		4
        /*0020*/ 	.word	0x00000000
	.align		4
        /*0024*/ 	.word	0xfffffffc


//--------------------- .nv.constant4             --------------------------
	.section	.nv.constant4,"a",@progbits
	.align	8
	.align		8
.nv.constant4:
        /*0000*/ 	.dword	__assertfail
	.align		8
        /*0008*/ 	.dword	__unnamed_1
	.align		8
        /*0010*/ 	.dword	__unnamed_2
	.align		8
        /*0018*/ 	.dword	__unnamed_3
	.align		8
        /*0020*/ 	.dword	_ZN40_INTERNAL_c739fac7_4_k_cu_5fa4485f_363574cuda3std3__45__cpo5beginE
	.align		8
        /*0028*/ 	.dword	_ZN40_INTERNAL_c739fac7_4_k_cu_5fa4485f_363574cuda3std3__45__cpo3endE
	.align		8
        /*0030*/ 	.dword	_ZN40_INTERNAL_c739fac7_4_k_cu_5fa4485f_363574cuda3std3__45__cpo6cbeginE
	.align		8
        /*0038*/ 	.dword	_ZN40_INTERNAL_c739fac7_4_k_cu_5fa4485f_363574cuda3std3__45__cpo4cendE
	.align		8
        /*0040*/ 	.dword	_ZN40_INTERNAL_c739fac7_4_k_cu_5fa4485f_363574cuda3std3__442_GLOBAL__N__c739fac7_4_k_cu_5fa4485f_363576ignoreE
	.align		8
        /*0048*/ 	.dword	_ZN40_INTERNAL_c739fac7_4_k_cu_5fa4485f_363574cuda3std3__419piecewise_constructE
	.align		8
        /*0050*/ 	.dword	_ZN40_INTERNAL_c739fac7_4_k_cu_5fa4485f_363574cuda3std3__48in_placeE
	.align		8
        /*0058*/ 	.dword	_ZN40_INTERNAL_c739fac7_4_k_cu_5fa4485f_363574cuda3std6ranges3__45__cpo4swapE
	.align		8
        /*0060*/ 	.dword	_ZN40_INTERNAL_c739fac7_4_k_cu_5fa4485f_363574cuda3std6ranges3__45__cpo9iter_moveE
	.align		8
        /*0068*/ 	.dword	_ZN40_INTERNAL_c739fac7_4_k_cu_5fa4485f_363574cute7productE
	.align		8
        /*0070*/ 	.dword	_ZN40_INTERNAL_c739fac7_4_k_cu_5fa4485f_363574cute1_E
	.align		8
        /*0078*/ 	.dword	$str$25
	.align		8
        /*0080*/ 	.dword	$str$26
	.align		8
        /*0088*/ 	.dword	$str$27
	.align		8
        /*0090*/ 	.dword	$str$28


//--------------------- .text._ZN7cutlass13device_kernelINS_4gemm6kernel13GemmUniversalIN4cute5tupleIJiiiiEEENS1_10collective13CollectiveMmaINS1_35MainloopSm100TmaUmmaWarpSpecializedILi3ELi2ELi2ENS5_IJNS4_1CILi1EEESB_SB_EEEEENS5_IJNSA_ILi128EEENSA_ILi256EEESE_EEEaNS5_IJSB_llEEEaNS5_IJlSB_lEEENS4_8TiledMMAINS4_8MMA_AtomIJNS4_15SM100_MMA_S8_SSIaaiLi128ELi256ELNS4_4UMMA5MajorE1ELSN_0ELNSM_8SaturateE0EEEEEENS4_6LayoutISC_NS5_IJNSA_ILi0EEESS_SS_EEEEENS5_IJNS4_10UnderscoreESV_SV_EEEEENS4_13SM90_TMA_LOADENS4_14ComposedLayoutINS4_7SwizzleILi3ELi4ELi3EEENS4_18smem_ptr_flag_bitsILi8EEENSR_INS5_IJSE_NSA_ILi8EEEEEENS5_IJSB_SE_EEEEEEEvNS4_8identityESY_NSZ_IS11_S13_NSR_INS5_IJS14_SE_EEENS5_IJSE_SB_EEEEEEEvS19_EENS_8epilogue10collective18CollectiveEpilogueINS1F_23Sm100TmaWarpSpecializedILi4ELi2ELi64ELb0ELb0EEEJSG_NS5_IJNSR_ISE_SB_EENSR_INSA_ILi64EEESB_EEEEEaSI_aSI_NS1F_6fusion15FusionCallbacksIS1J_NS1O_17LinearCombinationIaiaiLNS_15FloatRoundStyleE2EEESG_S1N_JEEENS4_5SM1004TMEM4LOAD26SM100_TMEM_LOAD_32dp32b64xESY_NSZ_INS10_ILi2ELi4ELi3EEES13_NSR_INS5_IJS14_S1L_EEENS5_IJS1L_SB_EEEEEEENS4_39AutoVectorizingCopyWithAssumedAlignmentILi128EEENS4_14SM90_TMA_STOREES22_S24_S24_EEEvvEEEEvNT_6ParamsE --------------------------
	.section	.text._ZN7cutlass13device_kernelINS_4gemm6kernel13GemmUniversalIN4cute5tupleIJiiiiEEENS1_10collective13CollectiveMmaINS1_35MainloopSm100TmaUmmaWarpSpecializedILi3ELi2ELi2ENS5_IJNS4_1CILi1EEESB_SB_EEEEENS5_IJNSA_ILi128EEENSA_ILi256EEESE_EEEaNS5_IJSB_llEEEaNS5_IJlSB_lEEENS4_8TiledMMAINS4_8MMA_AtomIJNS4_15SM100_MMA_S8_SSIaaiLi128ELi256ELNS4_4UMMA5MajorE1ELSN_0ELNSM_8SaturateE0EEEEEENS4_6LayoutISC_NS5_IJNSA_ILi0EEESS_SS_EEEEENS5_IJNS4_10UnderscoreESV_SV_EEEEENS4_13SM90_TMA_LOADENS4_14ComposedLayoutINS4_7SwizzleILi3ELi4ELi3EEENS4_18smem_ptr_flag_bitsILi8EEENSR_INS5_IJSE_NSA_ILi8EEEEEENS5_IJSB_SE_EEEEEEEvNS4_8identityESY_NSZ_IS11_S13_NSR_INS5_IJS14_SE_EEENS5_IJSE_SB_EEEEEEEvS19_EENS_8epilogue10collective18CollectiveEpilogueINS1F_23Sm100TmaWarpSpecializedILi4ELi2ELi64ELb0ELb0EEEJSG_NS5_IJNSR_ISE_SB_EENSR_INSA_ILi64EEESB_EEEEEaSI_aSI_NS1F_6fusion15FusionCallbacksIS1J_NS1O_17LinearCombinationIaiaiLNS_15FloatRoundStyleE2EEESG_S1N_JEEENS4_5SM1004TMEM4LOAD26SM100_TMEM_LOAD_32dp32b64xESY_NSZ_INS10_ILi2ELi4ELi3EEES13_NSR_INS5_IJS14_S1L_EEENS5_IJS1L_SB_EEEEEEENS4_39AutoVectorizingCopyWithAssumedAlignmentILi128EEENS4_14SM90_TMA_STOREES22_S24_S24_EEEvvEEEEvNT_6ParamsE,"ax",@progbits
	.align	128
.text._ZN7cutlass13device_kernelINS_4gemm6kernel13GemmUniversalIN4cute5tupleIJiiiiEEENS1_10collective13CollectiveMmaINS1_35MainloopSm100TmaUmmaWarpSpecializedILi3ELi2ELi2ENS5_IJNS4_1CILi1EEESB_SB_EEEEENS5_IJNSA_ILi128EEENSA_ILi256EEESE_EEEaNS5_IJSB_llEEEaNS5_IJlSB_lEEENS4_8TiledMMAINS4_8MMA_AtomIJNS4_15SM100_MMA_S8_SSIaaiLi128ELi256ELNS4_4UMMA5MajorE1ELSN_0ELNSM_8SaturateE0EEEEEENS4_6LayoutISC_NS5_IJNSA_ILi0EEESS_SS_EEEEENS5_IJNS4_10UnderscoreESV_SV_EEEEENS4_13SM90_TMA_LOADENS4_14ComposedLayoutINS4_7SwizzleILi3ELi4ELi3EEENS4_18smem_ptr_flag_bitsILi8EEENSR_INS5_IJSE_NSA_ILi8EEEEEENS5_IJSB_SE_EEEEEEEvNS4_8identityESY_NSZ_IS11_S13_NSR_INS5_IJS14_SE_EEENS5_IJSE_SB_EEEEEEEvS19_EENS_8epilogue10collective18CollectiveEpilogueINS1F_23Sm100TmaWarpSpecializedILi4ELi2ELi64ELb0ELb0EEEJSG_NS5_IJNSR_ISE_SB_EENSR_INSA_ILi64EEESB_EEEEEaSI_aSI_NS1F_6fusion15FusionCallbacksIS1J_NS1O_17LinearCombinationIaiaiLNS_15FloatRoundStyleE2EEESG_S1N_JEEENS4_5SM1004TMEM4LOAD26SM100_TMEM_LOAD_32dp32b64xESY_NSZ_INS10_ILi2ELi4ELi3EEES13_NSR_INS5_IJS14_S1L_EEENS5_IJS1L_SB_EEEEEEENS4_39AutoVectorizingCopyWithAssumedAlignmentILi128EEENS4_14SM90_TMA_STOREES22_S24_S24_EEEvvEEEEvNT_6ParamsE:
        .type           _ZN7cutlass13device_kernelINS_4gemm6kernel13GemmUniversalIN4cute5tupleIJiiiiEEENS1_10collective13CollectiveMmaINS1_35MainloopSm100TmaUmmaWarpSpecializedILi3ELi2ELi2ENS5_IJNS4_1CILi1EEESB_SB_EEEEENS5_IJNSA_ILi128EEENSA_ILi256EEESE_EEEaNS5_IJSB_llEEEaNS5_IJlSB_lEEENS4_8TiledMMAINS4_8MMA_AtomIJNS4_15SM100_MMA_S8_SSIaaiLi128ELi256ELNS4_4UMMA5MajorE1ELSN_0ELNSM_8SaturateE0EEEEEENS4_6LayoutISC_NS5_IJNSA_ILi0EEESS_SS_EEEEENS5_IJNS4_10UnderscoreESV_SV_EEEEENS4_13SM90_TMA_LOADENS4_14ComposedLayoutINS4_7SwizzleILi3ELi4ELi3EEENS4_18smem_ptr_flag_bitsILi8EEENSR_INS5_IJSE_NSA_ILi8EEEEEENS5_IJSB_SE_EEEEEEEvNS4_8identityESY_NSZ_IS11_S13_NSR_INS5_IJS14_SE_EEENS5_IJSE_SB_EEEEEEEvS19_EENS_8epilogue10collective18CollectiveEpilogueINS1F_23Sm100TmaWarpSpecializedILi4ELi2ELi64ELb0ELb0EEEJSG_NS5_IJNSR_ISE_SB_EENSR_INSA_ILi64EEESB_EEEEEaSI_aSI_NS1F_6fusion15FusionCallbacksIS1J_NS1O_17LinearCombinationIaiaiLNS_15FloatRoundStyleE2EEESG_S1N_JEEENS4_5SM1004TMEM4LOAD26SM100_TMEM_LOAD_32dp32b64xESY_NSZ_INS10_ILi2ELi4ELi3EEES13_NSR_INS5_IJS14_S1L_EEENS5_IJS1L_SB_EEEEEEENS4_39AutoVectorizingCopyWithAssumedAlignmentILi128EEENS4_14SM90_TMA_STOREES22_S24_S24_EEEvvEEEEvNT_6ParamsE,@function
        .size           _ZN7cutlass13device_kernelINS_4gemm6kernel13GemmUniversalIN4cute5tupleIJiiiiEEENS1_10collective13CollectiveMmaINS1_35MainloopSm100TmaUmmaWarpSpecializedILi3ELi2ELi2ENS5_IJNS4_1CILi1EEESB_SB_EEEEENS5_IJNSA_ILi128EEENSA_ILi256EEESE_EEEaNS5_IJSB_llEEEaNS5_IJlSB_lEEENS4_8TiledMMAINS4_8MMA_AtomIJNS4_15SM100_MMA_S8_SSIaaiLi128ELi256ELNS4_4UMMA5MajorE1ELSN_0ELNSM_8SaturateE0EEEEEENS4_6LayoutISC_NS5_IJNSA_ILi0EEESS_SS_EEEEENS5_IJNS4_10UnderscoreESV_SV_EEEEENS4_13SM90_TMA_LOADENS4_14ComposedLayoutINS4_7SwizzleILi3ELi4ELi3EEENS4_18smem_ptr_flag_bitsILi8EEENSR_INS5_IJSE_NSA_ILi8EEEEEENS5_IJSB_SE_EEEEEEEvNS4_8identityESY_NSZ_IS11_S13_NSR_INS5_IJS14_SE_EEENS5_IJSE_SB_EEEEEEEvS19_EENS_8epilogue10collective18CollectiveEpilogueINS1F_23Sm100TmaWarpSpecializedILi4ELi2ELi64ELb0ELb0EEEJSG_NS5_IJNSR_ISE_SB_EENSR_INSA_ILi64EEESB_EEEEEaSI_aSI_NS1F_6fusion15FusionCallbacksIS1J_NS1O_17LinearCombinationIaiaiLNS_15FloatRoundStyleE2EEESG_S1N_JEEENS4_5SM1004TMEM4LOAD26SM100_TMEM_LOAD_32dp32b64xESY_NSZ_INS10_ILi2ELi4ELi3EEES13_NSR_INS5_IJS14_S1L_EEENS5_IJS1L_SB_EEEEEEENS4_39AutoVectorizingCopyWithAssumedAlignmentILi128EEENS4_14SM90_TMA_STOREES22_S24_S24_EEEvvEEEEvNT_6ParamsE,(.L_x_161 - _ZN7cutlass13device_kernelINS_4gemm6kernel13GemmUniversalIN4cute5tupleIJiiiiEEENS1_10collective13CollectiveMmaINS1_35MainloopSm100TmaUmmaWarpSpecializedILi3ELi2ELi2ENS5_IJNS4_1CILi1EEESB_SB_EEEEENS5_IJNSA_ILi128EEENSA_ILi256EEESE_EEEaNS5_IJSB_llEEEaNS5_IJlSB_lEEENS4_8TiledMMAINS4_8MMA_AtomIJNS4_15SM100_MMA_S8_SSIaaiLi128ELi256ELNS4_4UMMA5MajorE1ELSN_0ELNSM_8SaturateE0EEEEEENS4_6LayoutISC_NS5_IJNSA_ILi0EEESS_SS_EEEEENS5_IJNS4_10UnderscoreESV_SV_EEEEENS4_13SM90_TMA_LOADENS4_14ComposedLayoutINS4_7SwizzleILi3ELi4ELi3EEENS4_18smem_ptr_flag_bitsILi8EEENSR_INS5_IJSE_NSA_ILi8EEEEEENS5_IJSB_SE_EEEEEEEvNS4_8identityESY_NSZ_IS11_S13_NSR_INS5_IJS14_SE_EEENS5_IJSE_SB_EEEEEEEvS19_EENS_8epilogue10collective18CollectiveEpilogueINS1F_23Sm100TmaWarpSpecializedILi4ELi2ELi64ELb0ELb0EEEJSG_NS5_IJNSR_ISE_SB_EENSR_INSA_ILi64EEESB_EEEEEaSI_aSI_NS1F_6fusion15FusionCallbacksIS1J_NS1O_17LinearCombinationIaiaiLNS_15FloatRoundStyleE2EEESG_S1N_JEEENS4_5SM1004TMEM4LOAD26SM100_TMEM_LOAD_32dp32b64xESY_NSZ_INS10_ILi2ELi4ELi3EEES13_NSR_INS5_IJS14_S1L_EEENS5_IJS1L_SB_EEEEEEENS4_39AutoVectorizingCopyWithAssumedAlignmentILi128EEENS4_14SM90_TMA_STOREES22_S24_S24_EEEvvEEEEvNT_6ParamsE)
        .other          _ZN7cutlass13device_kernelINS_4gemm6kernel13GemmUniversalIN4cute5tupleIJiiiiEEENS1_10collective13CollectiveMmaINS1_35MainloopSm100TmaUmmaWarpSpecializedILi3ELi2ELi2ENS5_IJNS4_1CILi1EEESB_SB_EEEEENS5_IJNSA_ILi128EEENSA_ILi256EEESE_EEEaNS5_IJSB_llEEEaNS5_IJlSB_lEEENS4_8TiledMMAINS4_8MMA_AtomIJNS4_15SM100_MMA_S8_SSIaaiLi128ELi256ELNS4_4UMMA5MajorE1ELSN_0ELNSM_8SaturateE0EEEEEENS4_6LayoutISC_NS5_IJNSA_ILi0EEESS_SS_EEEEENS5_IJNS4_10UnderscoreESV_SV_EEEEENS4_13SM90_TMA_LOADENS4_14ComposedLayoutINS4_7SwizzleILi3ELi4ELi3EEENS4_18smem_ptr_flag_bitsILi8EEENSR_INS5_IJSE_NSA_ILi8EEEEEENS5_IJSB_SE_EEEEEEEvNS4_8identityESY_NSZ_IS11_S13_NSR_INS5_IJS14_SE_EEENS5_IJSE_SB_EEEEEEEvS19_EENS_8epilogue10collective18CollectiveEpilogueINS1F_23Sm100TmaWarpSpecializedILi4ELi2ELi64ELb0ELb0EEEJSG_NS5_IJNSR_ISE_SB_EENSR_INSA_ILi64EEESB_EEEEEaSI_aSI_NS1F_6fusion15FusionCallbacksIS1J_NS1O_17LinearCombinationIaiaiLNS_15FloatRoundStyleE2EEESG_S1N_JEEENS4_5SM1004TMEM4LOAD26SM100_TMEM_LOAD_32dp32b64xESY_NSZ_INS10_ILi2ELi4ELi3EEES13_NSR_INS5_IJS14_S1L_EEENS5_IJS1L_SB_EEEEEEENS4_39AutoVectorizingCopyWithAssumedAlignmentILi128EEENS4_14SM90_TMA_STOREES22_S24_S24_EEEvvEEEEvNT_6ParamsE,@"STO_CUDA_ENTRY STV_DEFAULT"
_ZN7cutlass13device_kernelINS_4gemm6kernel13GemmUniversalIN4cute5tupleIJiiiiEEENS1_10collective13CollectiveMmaINS1_35MainloopSm100TmaUmmaWarpSpecializedILi3ELi2ELi2ENS5_IJNS4_1CILi1EEESB_SB_EEEEENS5_IJNSA_ILi128EEENSA_ILi256EEESE_EEEaNS5_IJSB_llEEEaNS5_IJlSB_lEEENS4_8TiledMMAINS4_8MMA_AtomIJNS4_15SM100_MMA_S8_SSIaaiLi128ELi256ELNS4_4UMMA5MajorE1ELSN_0ELNSM_8SaturateE0EEEEEENS4_6LayoutISC_NS5_IJNSA_ILi0EEESS_SS_EEEEENS5_IJNS4_10UnderscoreESV_SV_EEEEENS4_13SM90_TMA_LOADENS4_14ComposedLayoutINS4_7SwizzleILi3ELi4ELi3EEENS4_18smem_ptr_flag_bitsILi8EEENSR_INS5_IJSE_NSA_ILi8EEEEEENS5_IJSB_SE_EEEEEEEvNS4_8identityESY_NSZ_IS11_S13_NSR_INS5_IJS14_SE_EEENS5_IJSE_SB_EEEEEEEvS19_EENS_8epilogue10collective18CollectiveEpilogueINS1F_23Sm100TmaWarpSpecializedILi4ELi2ELi64ELb0ELb0EEEJSG_NS5_IJNSR_ISE_SB_EENSR_INSA_ILi64EEESB_EEEEEaSI_aSI_NS1F_6fusion15FusionCallbacksIS1J_NS1O_17LinearCombinationIaiaiLNS_15FloatRoundStyleE2EEESG_S1N_JEEENS4_5SM1004TMEM4LOAD26SM100_TMEM_LOAD_32dp32b64xESY_NSZ_INS10_ILi2ELi4ELi3EEES13_NSR_INS5_IJS14_S1L_EEENS5_IJS1L_SB_EEEEEEENS4_39AutoVectorizingCopyWithAssumedAlignmentILi128EEENS4_14SM90_TMA_STOREES22_S24_S24_EEEvvEEEEvNT_6ParamsE:
[----:B------:R-:W1:Y:S01]  /*0000*/  LDC R1, c[0x0][0x37c] ;  /* 0x0000df00ff017b82 */ /* 0x000e620000000800 */
[----:B------:R-:W2:Y:S01]  /*0010*/  S2R R167, SR_TID.X ;  /* 0x0000000000a77919 */ /* 0x000ea20000002100 */
[----:B------:R-:W3:Y:S01]  /*0020*/  LDCU.64 UR4, c[0x0][0x890] ;  /* 0x00011200ff0477ac */ /* 0x000ee20008000a00 */
[----:B------:R-:W-:Y:S02]  /*0030*/  PRMT R151, RZ, 0x7610, R151 ;  /* 0x00007610ff977816 */ /* 0x000fe40000000097 */
[----:B------:R-:W-:Y:S01]  /*0040*/  ELECT P5, URZ, PT ;  /* 0x0000000000ff782f */ /* 0x000fe200038a0000 */
[----:B------:R-:W4:Y:S01]  /*0050*/  LDCU.64 UR46, c[0x0][0x358] ;  /* 0x00006b00ff2e77ac */ /* 0x000f220008000a00 */
[----:B---3--:R-:W-:-:S04]  /*0060*/  UISETP.NE.U32.AND UP0, UPT, UR4, URZ, UPT ;  /* 0x000000ff0400728c */ /* 0x008fc8000bf05070 */
[----:B------:R-:W-:Y:S01]  /*0070*/  UISETP.NE.AND.EX UP0, UPT, UR5, URZ, UPT, UP0 ;  /* 0x000000ff0500728c */ /* 0x000fe2000bf05300 */
[----:B--2---:R-:W-:-:S05]  /*0080*/  SHF.R.U32.HI R154, RZ, 0x5, R167 ;  /* 0x00000005ff9a7819 */ /* 0x004fca00000116a7 */
[----:B------:R-:W2:Y:S02]  /*0090*/  SHFL.IDX PT, R0, R154, RZ, 0x1f ;  /* 0x00001fff9a007589 */ /* 0x000ea400000e0000 */
[----:B--2---:R-:W-:Y:S01]  /*00a0*/  R2UR UR8, R0 ;  /* 0x00000000000872ca */ /* 0x004fe200000e0000 */
[----:B-1--4-:R-:W-:-:S14]  /*00b0*/  BRA.U UP0, `(.L_x_0) ;  /* 0x00000001002c7547 */ /* 0x012fdc000b800000 */
[----:B------:R-:W1:Y:S02]  /*00c0*/  LDCU.64 UR6, c[0x0][0x888] ;  /* 0x00011100ff0677ac */ /* 0x000e640008000a00 */
[----:B-1----:R-:W-:-:S04]  /*00d0*/  UISETP.NE.U32.AND UP0, UPT, UR6, URZ, UPT ;  /* 0x000000ff0600728c */ /* 0x002fc8000bf05070 */
[----:B------:R-:W-:-:S09]  /*00e0*/  UISETP.NE.AND.EX UP0, UPT, UR7, URZ, UPT, UP0 ;  /* 0x000000ff0700728c */ /* 0x000fd2000bf05300 */
[----:B------:R-:W-:Y:S05]  /*00f0*/  BRA.U !UP0, `(.L_x_1) ;  /* 0x0000000108107547 */ /* 0x000fea000b800000 */
[----:B------:R-:W1:Y:S02]  /*0100*/  LDC.64 R82, c[0x0][0x888] ;  /* 0x00022200ff527b82 */ /* 0x000e640000000a00 */
[----:B-1----:R1:W5:Y:S01]  /*0110*/  LDG.E R82, desc[UR46][R82.64] ;  /* 0x0000002e52527981 */ /* 0x002362000c1e1900 */
[----:B------:R-:W-:Y:S01]  /*0120*/  HFMA2 R151, -RZ, RZ, 0, 5.9604644775390625e-08 ;  /* 0x00000001ff977431 */ /* 0x000fe200000001ff */
[----:B------:R-:W-:Y:S05]  /*0130*/  BRA `(.L_x_0) ;  /* 0x00000000000c7947 */ /* 0x000fea0003800000 */
.L_x_1:
[----:B------:R-:W1:Y:S01]  /*0140*/  LDCU UR6, c[0x0][0x880] ;  /* 0x00011000ff0677ac */ /* 0x000e620008000800 */
[----:B------:R-:W-:Y:S01]  /*0150*/  HFMA2 R151, -RZ, RZ, 0, 5.9604644775390625e-08 ;  /* 0x00000001ff977431 */ /* 0x000fe200000001ff */
[----:B-1----:R-:W-:-:S07]  /*0160*/  MOV R82, UR6 ;  /* 0x0000000600527c02 */ /* 0x002fce0008000f00 */
.L_x_0:
[----:B------:R-:W2:Y:S02]  /*0170*/  LDCU.64 UR6, c[0x0][0x8b0] ;  /* 0x00011600ff0677ac */ /* 0x000ea40008000a00 */
[----:B--2---:R-:W-:-:S04]  /*0180*/  UISETP.NE.U32.AND UP0, UPT, UR6, URZ, UPT ;  /* 0x000000ff0600728c */ /* 0x004fc8000bf05070 */
[----:B------:R-:W-:-:S09]  /*0190*/  UISETP.NE.AND.EX UP0, UPT, UR7, URZ, UPT, UP0 ;  /* 0x000000ff0700728c */ /* 0x000fd2000bf05300 */
[----:B------:R-:W-:Y:S05]  /*01a0*/  BRA.U UP0, `(.L_x_2) ;  /* 0x0000000100247547 */ /* 0x000fea000b800000 */
[----:B------:R-:W2:Y:S02]  /*01b0*/  LDCU.64 UR6, c[0x0][0x8a8] ;  /* 0x00011500ff0677ac */ /* 0x000ea40008000a00 */
[----:B--2---:R-:W-:-:S04]  /*01c0*/  UISETP.NE.U32.AND UP0, UPT, UR6, URZ, UPT ;  /* 0x000000ff0600728c */ /* 0x004fc8000bf05070 */
[----:B------:R-:W-:-:S09]  /*01d0*/  UISETP.NE.AND.EX UP0, UPT, UR7, URZ, UPT, UP0 ;  /* 0x000000ff0700728c */ /* 0x000fd2000bf05300 */
[----:B------:R-:W-:Y:S05]  /*01e0*/  BRA.U !UP0, `(.L_x_3) ;  /* 0x00000001080c7547 */ /* 0x000fea000b800000 */
[----:B------:R-:W2:Y:S02]  /*01f0*/  LDC.64 R78, c[0x0][0x8a8] ;  /* 0x00022a00ff4e7b82 */ /* 0x000ea40000000a00 */
[----:B--2---:R2:W5:Y:S01]  /*0200*/  LDG.E R78, desc[UR46][R78.64] ;  /* 0x0000002e4e4e7981 */ /* 0x004562000c1e1900 */
[----:B------:R-:W-:Y:S05]  /*0210*/  BRA `(.L_x_2) ;  /* 0x0000000000087947 */ /* 0x000fea0003800000 */
.L_x_3:
[----:B------:R-:W2:Y:S02]  /*0220*/  LDCU UR6, c[0x0][0x8a0] ;  /* 0x00011400ff0677ac */ /* 0x000ea40008000800 */
[----:B--2---:R-:W-:Y:S02]  /*0230*/  MOV R78, UR6 ;  /* 0x00000006004e7c02 */ /* 0x004fe40008000f00 */
.L_x_2:
[----:B------:R-:W-:Y:S01]  /*0240*/  IMAD.U32 R0, RZ, RZ, UR8 ;  /* 0x00000008ff007e24 */ /* 0x000fe2000f8e00ff */
[----:B------:R-:W-:Y:S04]  /*0250*/  BSSY.RECONVERGENT B0, `(.L_x_4) ;  /* 0x000000c000007945 */ /* 0x000fe80003800200 */
[C---:B------:R-:W-:Y:S02]  /*0260*/  ISETP.NE.OR P1, PT, R0.reuse, 0x1, !P5 ;  /* 0x000000010000780c */ /* 0x040fe40006f25670 */
[----:B------:R-:W-:-:S11]  /*0270*/  ISETP.NE.OR P0, PT, R0, 0x3, !P5 ;  /* 0x000000030000780c */ /* 0x000fd60006f05670 */
[----:B------:R-:W-:Y:S05]  /*0280*/  @P1 BRA `(.L_x_5) ;  /* 0x0000000000201947 */ /* 0x000fea0003800000 */
[----:B------:R-:W3:Y:S02]  /*0290*/  LDCU.64 UR6, c[0x0][0x348] ;  /* 0x00006900ff0677ac */ /* 0x000ee40008000a00 */
[----:B---3--:R-:W-:Y:S02]  /*02a0*/  UIADD3 UR10, UP1, UPT, UR6, 0x80, URZ ;  /* 0x00000080060a7890 */ /* 0x008fe4000ff3e0ff */
[----:B------:R-:W-:Y:S02]  /*02b0*/  UIADD3 UR6, UP0, UPT, UR6, 0x180, URZ ;  /* 0x0000018006067890 */ /* 0x000fe4000ff1e0ff */
[----:B------:R-:W-:Y:S02]  /*02c0*/  UIADD3.X UR11, UPT, UPT, URZ, UR7, URZ, UP1, !UPT ;  /* 0x00000007ff0b7290 */ /* 0x000fe40008ffe4ff */
[----:B------:R-:W-:-:S07]  /*02d0*/  UIADD3.X UR7, UPT, UPT, URZ, UR7, URZ, UP0, !UPT ;  /* 0x00000007ff077290 */ /* 0x000fce00087fe4ff */
[----:B------:R3:W-:Y:S02]  /*02e0*/  UTMACCTL.PF [UR10] ;  /* 0x000000000a0079b9 */ /* 0x0007e40008040000 */
[----:B------:R3:W-:Y:S02]  /*02f0*/  UTMACCTL.PF [UR6] ;  /* 0x00000000060079b9 */ /* 0x0007e40008040000 */
[----:B---3--:R-:W-:Y:S01]  /*0300*/  NOP ;  /* 0x0000000000007918 */ /* 0x008fe20000000000 */
.L_x_5:
[----:B------:R-:W-:Y:S05]  /*0310*/  BSYNC.RECONVERGENT B0 ;  /* 0x0000000000007941 */ /* 0x000fea0003800200 */
.L_x_4:
[----:B------:R-:W-:Y:S04]  /*0320*/  BSSY.RECONVERGENT B0, `(.L_x_6) ;  /* 0x000000a000007945 */ /* 0x000fe80003800200 */
        /* <DEDUP_REMOVED lines=9> */
.L_x_7:
[----:B------:R-:W-:Y:S05]  /*03c0*/  BSYNC.RECONVERGENT B0 ;  /* 0x0000000000007941 */ /* 0x000fea0003800200 */
.L_x_6:
[----:B------:R-:W3:Y:S01]  /*03d0*/  LDCU.64 UR6, c[0x0][0x888] ;  /* 0x00011100ff0677ac */ /* 0x000ee20008000a00 */
[----:B------:R-:W-:Y:S02]  /*03e0*/  UISETP.EQ.U32.AND UP1, UPT, UR4, URZ, UPT ;  /* 0x000000ff0400728c */ /* 0x000fe4000bf22070 */
[----:B------:R-:W-:Y:S02]  /*03f0*/  UPLOP3.LUT UP2, UPT, UPT, UPT, UPT, 0x80, 0x8 ;  /* 0x000000000008789c */ /* 0x000fe40003f4f070 */
[----:B---3--:R-:W-:-:S04]  /*0400*/  UISETP.NE.U32.AND UP0, UPT, UR6, URZ, UPT ;  /* 0x000000ff0600728c */ /* 0x008fc8000bf05070 */
[----:B------:R-:W-:-:S04]  /*0410*/  UISETP.NE.AND.EX UP0, UPT, UR7, URZ, UPT, UP0 ;  /* 0x000000ff0700728c */ /* 0x000fc8000bf05300 */
[----:B------:R-:W-:-:S04]  /*0420*/  UISETP.EQ.OR.EX UP3, UPT, UR5, URZ, !UP0, UP1 ;  /* 0x000000ff0500728c */ /* 0x000fc8000c762710 */
[----:B------:R-:W-:-:S05]  /*0430*/  UP2UR UR50, UPR, URZ, 0x8 ;  /* 0x00000008ff327883 */ /* 0x000fca0008000000 */
[----:B------:R-:W-:Y:S07]  /*0440*/  BRA.U !UP3, `(.L_x_8) ;  /* 0x000000010b207547 */ /* 0x000fee000b800000 */
[----:B-----5:R-:W-:Y:S01]  /*0450*/  R2UR UR6, R82 ;  /* 0x00000000520672ca */ /* 0x020fe200000e0000 */
[----:B------:R-:W-:Y:S02]  /*0460*/  UISETP.NE.U32.AND UP2, UPT, UR4, URZ, UPT ;  /* 0x000000ff0400728c */ /* 0x000fe4000bf45070 */
[----:B------:R-:W-:Y:S02]  /*0470*/  USEL UR4, URZ, 0xffffffff, UP0 ;  /* 0xffffffffff047887 */ /* 0x000fe40008000000 */
[----:B------:R-:W-:-:S08]  /*0480*/  UISETP.NE.AND.EX UP2, UPT, UR5, URZ, UPT, UP2 ;  /* 0x000000ff0500728c */ /* 0x000fd0000bf45320 */
[----:B------:R-:W-:-:S04]  /*0490*/  UISETP.NE.AND UP1, UPT, UR6, URZ, UPT ;  /* 0x000000ff0600728c */ /* 0x000fc8000bf25270 */
[----:B------:R-:W-:-:S04]  /*04a0*/  @!UP2 USEL UR4, URZ, 0xffffffff, UP1 ;  /* 0xffffffffff04a887 */ /* 0x000fc80008800000 */
[----:B------:R-:W-:-:S04]  /*04b0*/  ULOP3.LUT UR4, UR4, 0x1, URZ, 0xc0, !UPT ;  /* 0x0000000104047892 */ /* 0x000fc8000f8ec0ff */
[----:B------:R-:W-:-:S11]  /*04c0*/  UISETP.NE.U32.AND UP2, UPT, UR4, 0x1, UPT ;  /* 0x000000010400788c */ /* 0x000fd6000bf45070 */
.L_x_8:
[----:B------:R-:W3:Y:S01]  /*04d0*/  SHFL.IDX PT, R2, R154, RZ, 0x1f ;  /* 0x00001fff9a027589 */ /* 0x000ee200000e0000 */
[----:B------:R-:W-:-:S04]  /*04e0*/  UISETP.NE.AND UP1, UPT, UR8, 0x2, UPT ;  /* 0x000000020800788c */ /* 0x000fc8000bf25270 */
[----:B------:R-:W-:Y:S01]  /*04f0*/  USEL UR6, URZ, 0x1, UP1 ;  /* 0x00000001ff067887 */ /* 0x000fe20008800000 */
[----:B---3--:R-:W-:-:S13]  /*0500*/  ISETP.NE.AND P0, PT, R2, RZ, PT ;  /* 0x000000ff0200720c */ /* 0x008fda0003f05270 */
[----:B------:R-:W-:Y:S05]  /*0510*/  @P0 BRA `(.L_x_9) ;  /* 0x0000000000400947 */ /* 0x000fea0003800000 */
[----:B------:R-:W3:Y:S01]  /*0520*/  S2UR UR5, SR_CgaCtaId ;  /* 0x00000000000579c3 */ /* 0x000ee20000008800 */
[----:B------:R-:W-:Y:S01]  /*0530*/  UMOV UR7, 0x400 ;  /* 0x0000040000077882 */ /* 0x000fe20000000000 */
[----:B------:R-:W-:Y:S01]  /*0540*/  UMOV UR4, 0x1 ;  /* 0x0000000100047882 */ /* 0x000fe20000000000 */
[----:B------:R-:W-:Y:S01]  /*0550*/  ELECT P0, URZ, PT ;  /* 0x0000000000ff782f */ /* 0x000fe20003800000 */
[----:B------:R-:W-:-:S04]  /*0560*/  UIADD3 UR10, UPT, UPT, -UR4, 0x100000, URZ ;  /* 0x00100000040a7890 */ /* 0x000fc8000fffe1ff */
[----:B------:R-:W-:Y:S02]  /*0570*/  USHF.L.U32 UR11, UR10, 0xb, URZ ;  /* 0x0000000b0a0b7899 */ /* 0x000fe400080006ff */
[----:B------:R-:W-:Y:S02]  /*0580*/  USHF.L.U32 UR10, UR10, 0x1, URZ ;  /* 0x000000010a0a7899 */ /* 0x000fe400080006ff */
[----:B---3--:R-:W-:Y:S01]  /*0590*/  ULEA UR5, UR5, UR7, 0x18 ;  /* 0x0000000705057291 */ /* 0x008fe2000f8ec0ff */
[----:B------:R-:W3:Y:S11]  /*05a0*/  FENCE.VIEW.ASYNC.S ;  /* 0x00000000000073c6 */ /* 0x000ef60000000000 */
[----:B---3--:R3:W4:Y:S01]  /*05b0*/  SYNCS.EXCH.64 URZ, [UR5], UR10 ;  /* 0x0000000a05ff75b2 */ /* 0x0087220008000100 */
[----:B------:R3:W1:Y:S01]  /*05c0*/  SYNCS.EXCH.64 URZ, [UR5+0x18], UR10 ;  /* 0x0000180a05ff75b2 */ /* 0x0006620008000100 */
[----:B------:R3:W1:Y:S01]  /*05d0*/  SYNCS.EXCH.64 URZ, [UR5+0x8], UR10 ;  /* 0x0000080a05ff75b2 */ /* 0x0006620008000100 */
[----:B------:R3:W1:Y:S01]  /*05e0*/  SYNCS.EXCH.64 URZ, [UR5+0x20], UR10 ;  /* 0x0000200a05ff75b2 */ /* 0x0006620008000100 */
[----:B------:R3:W1:Y:S01]  /*05f0*/  SYNCS.EXCH.64 URZ, [UR5+0x10], UR10 ;  /* 0x0000100a05ff75b2 */ /* 0x0006620008000100 */
[----:B------:R3:W1:Y:S01]  /*0600*/  SYNCS.EXCH.64 URZ, [UR5+0x28], UR10 ;  /* 0x0000280a05ff75b2 */ /* 0x0006620008000100 */
[----:B------:R-:W-:Y:S01]  /*0610*/  NOP ;  /* 0x0000000000007918 */ /* 0x000fe20000000000 */
.L_x_9:
[----:B------:R-:W2:Y:S01]  /*0620*/  SHFL.IDX PT, R2, R154, RZ, 0x1f ;  /* 0x00001fff9a027589 */ /* 0x000ea200000e0000 */
[----:B------:R-:W-:Y:S01]  /*0630*/  NOP ;  /* 0x0000000000007918 */ /* 0x000fe20000000000 */
[----:B--2---:R-:W-:-:S13]  /*0640*/  ISETP.NE.AND P0, PT, R2, 0x1, PT ;  /* 0x000000010200780c */ /* 0x004fda0003f05270 */
[----:B------:R-:W-:Y:S05]  /*0650*/  @P0 BRA `(.L_x_10) ;  /* 0x0000000000580947 */ /* 0x000fea0003800000 */
[----:B------:R-:W2:Y:S01]  /*0660*/  S2UR UR7, SR_CgaCtaId ;  /* 0x00000000000779c3 */ /* 0x000ea20000008800 */
[----:B------:R-:W-:Y:S01]  /*0670*/  UMOV UR9, 0x400 ;  /* 0x0000040000097882 */ /* 0x000fe20000000000 */
[----:B---3--:R-:W-:Y:S01]  /*0680*/  UMOV UR5, 0x20 ;  /* 0x0000002000057882 */ /* 0x008fe20000000000 */
[----:B------:R-:W-:Y:S01]  /*0690*/  UMOV UR4, 0x80 ;  /* 0x0000008000047882 */ /* 0x000fe20000000000 */
[----:B------:R-:W-:-:S04]  /*06a0*/  UIADD3 UR10, UPT, UPT, -UR5, 0x100000, URZ ;  /* 0x00100000050a7890 */ /* 0x000fc8000fffe1ff */
[----:B------:R-:W-:Y:S02]  /*06b0*/  USHF.L.U32 UR11, UR10, 0xb, URZ ;  /* 0x0000000b0a0b7899 */ /* 0x000fe400080006ff */
[----:B------:R-:W-:Y:S02]  /*06c0*/  USHF.L.U32 UR10, UR10, 0x1, URZ ;  /* 0x000000010a0a7899 */ /* 0x000fe400080006ff */
[----:B------:R-:W-:-:S04]  /*06d0*/  UIADD3 UR4, UPT, UPT, -UR4, 0x100000, URZ ;  /* 0x0010000004047890 */ /* 0x000fc8000fffe1ff */
[----:B------:R-:W-:Y:S02]  /*06e0*/  USHF.L.U32 UR5, UR4, 0xb, URZ ;  /* 0x0000000b04057899 */ /* 0x000fe400080006ff */
[----:B------:R-:W-:Y:S01]  /*06f0*/  USHF.L.U32 UR4, UR4, 0x1, URZ ;  /* 0x0000000104047899 */ /* 0x000fe200080006ff */
[----:B------:R-:W-:Y:S01]  /*0700*/  ELECT P0, URZ, PT ;  /* 0x0000000000ff782f */ /* 0x000fe20003800000 */
[----:B--2---:R-:W-:Y:S01]  /*0710*/  ULEA UR7, UR7, UR9, 0x18 ;  /* 0x0000000907077291 */ /* 0x004fe2000f8ec0ff */
[----:B------:R-:W2:Y:S11]  /*0720*/  FENCE.VIEW.ASYNC.S ;  /* 0x00000000000073c6 */ /* 0x000eb60000000000 */
[----:B--2---:R2:W3:Y:S01]  /*0730*/  SYNCS.EXCH.64 URZ, [UR7+0x30], UR10 ;  /* 0x0000300a07ff75b2 */ /* 0x0044e20008000100 */
[----:B------:R2:W1:Y:S01]  /*0740*/  SYNCS.EXCH.64 URZ, [UR7+0x50], UR4 ;  /* 0x0000500407ff75b2 */ /* 0x0004620008000100 */
[----:B------:R2:W1:Y:S01]  /*0750*/  SYNCS.EXCH.64 URZ, [UR7+0x38], UR10 ;  /* 0x0000380a07ff75b2 */ /* 0x0004620008000100 */
[----:B------:R2:W1:Y:S01]  /*0760*/  SYNCS.EXCH.64 URZ, [UR7+0x58], UR4 ;  /* 0x0000580407ff75b2 */ /* 0x0004620008000100 */
[----:B------:R2:W1:Y:S01]  /*0770*/  SYNCS.EXCH.64 URZ, [UR7+0x40], UR10 ;  /* 0x0000400a07ff75b2 */ /* 0x0004620008000100 */
[----:B------:R2:W1:Y:S01]  /*0780*/  SYNCS.EXCH.64 URZ, [UR7+0x60], UR4 ;  /* 0x0000600407ff75b2 */ /* 0x0004620008000100 */
[----:B------:R2:W1:Y:S01]  /*0790*/  SYNCS.EXCH.64 URZ, [UR7+0x48], UR10 ;  /* 0x0000480a07ff75b2 */ /* 0x0004620008000100 */
[----:B------:R2:W1:Y:S01]  /*07a0*/  SYNCS.EXCH.64 URZ, [UR7+0x68], UR4 ;  /* 0x0000680407ff75b2 */ /* 0x0004620008000100 */
[----:B------:R-:W-:Y:S01]  /*07b0*/  NOP ;  /* 0x0000000000007918 */ /* 0x000fe20000000000 */
.L_x_10:
[----:B------:R-:W4:Y:S01]  /*07c0*/  SHFL.IDX PT, R2, R154, RZ, 0x1f ;  /* 0x00001fff9a027589 */ /* 0x000f2200000e0000 */
[----:B------:R-:W-:Y:S01]  /*07d0*/  NOP ;  /* 0x0000000000007918 */ /* 0x000fe20000000000 */
[----:B----4-:R-:W-:-:S13]  /*07e0*/  ISETP.NE.AND P0, PT, R2, 0x3, PT ;  /* 0x000000030200780c */ /* 0x010fda0003f05270 */
[----:B------:R-:W-:Y:S05]  /*07f0*/  @P0 BRA `(.L_x_11) ;  /* 0x0000000000300947 */ /* 0x000fea0003800000 */
[----:B--23--:R-:W2:Y:S01]  /*0800*/  S2UR UR5, SR_CgaCtaId ;  /* 0x00000000000579c3 */ /* 0x00cea20000008800 */
[----:B------:R-:W-:Y:S01]  /*0810*/  UMOV UR7, 0x400 ;  /* 0x0000040000077882 */ /* 0x000fe20000000000 */
[----:B------:R-:W-:Y:S01]  /*0820*/  UMOV UR4, 0x20 ;  /* 0x0000002000047882 */ /* 0x000fe20000000000 */
[----:B------:R-:W-:Y:S01]  /*0830*/  ELECT P0, URZ, PT ;  /* 0x0000000000ff782f */ /* 0x000fe20003800000 */
[----:B------:R-:W-:-:S04]  /*0840*/  UIADD3 UR10, UPT, UPT, -UR4, 0x100000, URZ ;  /* 0x00100000040a7890 */ /* 0x000fc8000fffe1ff */
[----:B------:R-:W-:Y:S02]  /*0850*/  USHF.L.U32 UR11, UR10, 0xb, URZ ;  /* 0x0000000b0a0b7899 */ /* 0x000fe400080006ff */
[----:B------:R-:W-:Y:S02]  /*0860*/  USHF.L.U32 UR10, UR10, 0x1, URZ ;  /* 0x000000010a0a7899 */ /* 0x000fe400080006ff */
[----:B--2---:R-:W-:Y:S01]  /*0870*/  ULEA UR5, UR5, UR7, 0x18 ;  /* 0x0000000705057291 */ /* 0x004fe2000f8ec0ff */
[----:B------:R-:W2:Y:S11]  /*0880*/  FENCE.VIEW.ASYNC.S ;  /* 0x00000000000073c6 */ /* 0x000eb60000000000 */
[----:B--2---:R4:W2:Y:S01]  /*0890*/  SYNCS.EXCH.64 URZ, [UR5+0x70], UR10 ;  /* 0x0000700a05ff75b2 */ /* 0x0048a20008000100 */
[----:B------:R4:W3:Y:S02]  /*08a0*/  SYNCS.EXCH.64 URZ, [UR5+0x78], UR10 ;  /* 0x0000780a05ff75b2 */ /* 0x0008e40008000100 */
[----:B----4-:R-:W-:Y:S01]  /*08b0*/  NOP ;  /* 0x0000000000007918 */ /* 0x010fe20000000000 */
.L_x_11:
[----:B------:R-:W4:Y:S01]  /*08c0*/  SHFL.IDX PT, R2, R154, RZ, 0x1f ;  /* 0x00001fff9a027589 */ /* 0x000f2200000e0000 */
[----:B------:R-:W-:Y:S01]  /*08d0*/  NOP ;  /* 0x0000000000007918 */ /* 0x000fe20000000000 */
[----:B----4-:R-:W-:-:S13]  /*08e0*/  ISETP.NE.AND P0, PT, R2, 0x4, PT ;  /* 0x000000040200780c */ /* 0x010fda0003f05270 */
[----:B------:R-:W-:Y:S05]  /*08f0*/  @P0 BRA `(.L_x_12) ;  /* 0x00000000004c0947 */ /* 0x000fea0003800000 */
[----:B--23--:R-:W2:Y:S01]  /*0900*/  S2UR UR5, SR_CgaCtaId ;  /* 0x00000000000579c3 */ /* 0x00cea20000008800 */
[----:B------:R-:W-:Y:S01]  /*0910*/  UMOV UR9, 0x100 ;  /* 0x0000010000097882 */ /* 0x000fe20000000000 */
[----:B------:R-:W-:Y:S01]  /*0920*/  UMOV UR7, 0x400 ;  /* 0x0000040000077882 */ /* 0x000fe20000000000 */
[----:B------:R-:W-:Y:S01]  /*0930*/  USEL UR9, UR9, 0xe0, UP2 ;  /* 0x000000e009097887 */ /* 0x000fe20009000000 */
[----:B------:R-:W-:Y:S01]  /*0940*/  UMOV UR4, 0x1 ;  /* 0x0000000100047882 */ /* 0x000fe20000000000 */
[----:B------:R-:W-:Y:S01]  /*0950*/  ELECT P0, URZ, PT ;  /* 0x0000000000ff782f */ /* 0x000fe20003800000 */
[----:B------:R-:W-:-:S04]  /*0960*/  UIADD3 UR10, UPT, UPT, -UR4, 0x100000, URZ ;  /* 0x00100000040a7890 */ /* 0x000fc8000fffe1ff */
[----:B------:R-:W-:Y:S02]  /*0970*/  USHF.L.U32 UR11, UR10, 0xb, URZ ;  /* 0x0000000b0a0b7899 */ /* 0x000fe400080006ff */
[----:B------:R-:W-:Y:S02]  /*0980*/  USHF.L.U32 UR10, UR10, 0x1, URZ ;  /* 0x000000010a0a7899 */ /* 0x000fe400080006ff */
[----:B------:R-:W-:-:S04]  /*0990*/  UIADD3 UR12, UPT, UPT, -UR9, 0x100000, URZ ;  /* 0x00100000090c7890 */ /* 0x000fc8000fffe1ff */
[----:B------:R-:W-:Y:S02]  /*09a0*/  USHF.L.U32 UR13, UR12, 0xb, URZ ;  /* 0x0000000b0c0d7899 */ /* 0x000fe400080006ff */
[----:B------:R-:W-:Y:S02]  /*09b0*/  USHF.L.U32 UR12, UR12, 0x1, URZ ;  /* 0x000000010c0c7899 */ /* 0x000fe400080006ff */
[----:B--2---:R-:W-:Y:S01]  /*09c0*/  ULEA UR5, UR5, UR7, 0x18 ;  /* 0x0000000705057291 */ /* 0x004fe2000f8ec0ff */
[----:B------:R-:W2:Y:S11]  /*09d0*/  FENCE.VIEW.ASYNC.S ;  /* 0x00000000000073c6 */ /* 0x000eb60000000000 */
[----:B--2---:R4:W2:Y:S01]  /*09e0*/  SYNCS.EXCH.64 URZ, [UR5+0x80], UR10 ;  /* 0x0000800a05ff75b2 */ /* 0x0048a20008000100 */
[----:B------:R4:W3:Y:S01]  /*09f0*/  SYNCS.EXCH.64 URZ, [UR5+0x90], UR12 ;  /* 0x0000900c05ff75b2 */ /* 0x0008e20008000100 */
[----:B------:R4:W1:Y:S01]  /*0a00*/  SYNCS.EXCH.64 URZ, [UR5+0x88], UR10 ;  /* 0x0000880a05ff75b2 */ /* 0x0008620008000100 */
[----:B------:R4:W1:Y:S02]  /*0a10*/  SYNCS.EXCH.64 URZ, [UR5+0x98], UR12 ;  /* 0x0000980c05ff75b2 */ /* 0x0008640008000100 */
[----:B----4-:R-:W-:Y:S01]  /*0a20*/  NOP ;  /* 0x0000000000007918 */ /* 0x010fe20000000000 */
.L_x_12:
[----:B------:R-:W4:Y:S01]  /*0a30*/  SHFL.IDX PT, R2, R154, RZ, 0x1f ;  /* 0x00001fff9a027589 */ /* 0x000f2200000e0000 */
[----:B------:R-:W-:Y:S01]  /*0a40*/  NOP ;  /* 0x0000000000007918 */ /* 0x000fe20000000000 */
[----:B----4-:R-:W-:-:S13]  /*0a50*/  ISETP.NE.AND P0, PT, R2, 0x5, PT ;  /* 0x000000050200780c */ /* 0x010fda0003f05270 */
[----:B------:R-:W-:Y:S05]  /*0a60*/  @P0 BRA `(.L_x_13) ;  /* 0x0000000000480947 */ /* 0x000fea0003800000 */
[----:B--2---:R-:W2:Y:S01]  /*0a70*/  S2UR UR7, SR_CgaCtaId ;  /* 0x00000000000779c3 */ /* 0x004ea20000008800 */
        /* <DEDUP_REMOVED lines=12> */
[----:B--2---:R4:W2:Y:S01]  /*0b40*/  SYNCS.EXCH.64 URZ, [UR7+0xa0], UR10 ;  /* 0x0000a00a07ff75b2 */ /* 0x0048a20008000100 */
[----:B------:R4:W3:Y:S01]  /*0b50*/  SYNCS.EXCH.64 URZ, [UR7+0xb0], UR4 ;  /* 0x0000b00407ff75b2 */ /* 0x0008e20008000100 */
[----:B------:R4:W1:Y:S01]  /*0b60*/  SYNCS.EXCH.64 URZ, [UR7+0xa8], UR10 ;  /* 0x0000a80a07ff75b2 */ /* 0x0008620008000100 */
[----:B------:R4:W1:Y:S02]  /*0b70*/  SYNCS.EXCH.64 URZ, [UR7+0xb8], UR4 ;  /* 0x0000b80407ff75b2 */ /* 0x0008640008000100 */
[----:B----4-:R-:W-:Y:S01]  /*0b80*/  NOP ;  /* 0x0000000000007918 */ /* 0x010fe20000000000 */
.L_x_13:
        /* <DEDUP_REMOVED lines=18> */
.L_x_14:
[----:B--23--:R-:W2:Y:S01]  /*0cb0*/  S2UR UR5, SR_CTAID.X ;  /* 0x00000000000579c3 */ /* 0x00cea20000002500 */
[----:B------:R-:W-:-:S05]  /*0cc0*/  CS2R.32 R152, SR_CgaSize ;  /* 0x0000000000987805 */ /* 0x000fca0000008a00 */
[----:B------:R-:W-:-:S05]  /*0cd0*/  IMAD R152, R152, -0xa0, RZ ;  /* 0xffffff6098987824 */ /* 0x000fca00078e02ff */
[----:B------:R-:W-:-:S14]  /*0ce0*/  R2UR UR9, R152 ;  /* 0x00000000980972ca */ /* 0x000fdc00000e0000 */
[----:B------:R-:W3:Y:S01]  /*0cf0*/  LDCU UR9, c[0x0][UR9+0x2b0] ;  /* 0x00005600090977ac */ /* 0x000ee20008000800 */
[----:B------:R-:W-:Y:S01]  /*0d00*/  NOP ;  /* 0x0000000000007918 */ /* 0x000fe20000000000 */
[----:B------:R-:W-:-:S05]  /*0d10*/  CS2R.32 R152, SR_CgaSize ;  /* 0x0000000000987805 */ /* 0x000fca0000008a00 */
[----:B------:R-:W-:-:S05]  /*0d20*/  IMAD R152, R152, -0xa0, RZ ;  /* 0xffffff6098987824 */ /* 0x000fca00078e02ff */
[----:B------:R-:W-:-:S14]  /*0d30*/  R2UR UR7, R152 ;  /* 0x00000000980772ca */ /* 0x000fdc00000e0000 */
[----:B------:R-:W4:Y:S01]  /*0d40*/  LDCU UR7, c[0x0][UR7+0x2b4] ;  /* 0x00005680070777ac */ /* 0x000f220008000800 */
[----:B------:R-:W1:Y:S08]  /*0d50*/  S2UR UR4, SR_CTAID.Y ;  /* 0x00000000000479c3 */ /* 0x000e700000002600 */
[----:B------:R-:W4:Y:S01]  /*0d60*/  LDC R9, c[0x0][0xb24] ;  /* 0x0002c900ff097b82 */ /* 0x000f220000000800 */
[----:B--2---:R-:W-:-:S02]  /*0d70*/  I2FP.F32.U32 R4, UR5 ;  /* 0x0000000500047c45 */ /* 0x004fc40008201000 */
[----:B------:R-:W-:-:S05]  /*0d80*/  CS2R.32 R5, SR_CgaSize ;  /* 0x0000000000057805 */ /* 0x000fca0000008a00 */
[----:B------:R-:W-:-:S06]  /*0d90*/  IMAD R5, R5, -0xa0, RZ ;  /* 0xffffff6005057824 */ /* 0x000fcc00078e02ff */
[----:B------:R-:W2:Y:S01]  /*0da0*/  LDC R5, c[0x0][R5+0x2a0] ;  /* 0x0000a80005057b82 */ /* 0x000ea20000000800 */
[----:B------:R-:W-:Y:S01]  /*0db0*/  MOV R21, UR5 ;  /* 0x0000000500157c02 */ /* 0x000fe20008000f00 */
[----:B---3--:R-:W-:Y:S01]  /*0dc0*/  FMUL R4, R4, UR9 ;  /* 0x0000000904047c20 */ /* 0x008fe20008400000 */
[----:B-1----:R-:W-:Y:S02]  /*0dd0*/  I2FP.F32.U32 R2, UR4 ;  /* 0x0000000400027c45 */ /* 0x002fe40008201000 */
[----:B------:R-:W-:-:S05]  /*0de0*/  CS2R.32 R3, SR_CgaSize ;  /* 0x0000000000037805 */ /* 0x000fca0000008a00 */
[----:B------:R-:W-:-:S06]  /*0df0*/  IMAD R3, R3, -0xa0, RZ ;  /* 0xffffff6003037824 */ /* 0x000fcc00078e02ff */
[----:B------:R-:W1:Y:S01]  /*0e00*/  LDC R3, c[0x0][R3+0x2a4] ;  /* 0x0000a90003037b82 */ /* 0x000e620000000800 */
[----:B------:R-:W3:Y:S01]  /*0e10*/  F2I.U32.TRUNC.NTZ R152, R4 ;  /* 0x0000000400987305 */ /* 0x000ee2000020f000 */
[----:B------:R-:W-:Y:S01]  /*0e20*/  MOV R20, UR4 ;  /* 0x0000000400147c02 */ /* 0x000fe20008000f00 */
[----:B----4-:R-:W-:-:S05]  /*0e30*/  FMUL R2, R2, UR7 ;  /* 0x0000000702027c20 */ /* 0x010fca0008400000 */
[----:B------:R-:W-:Y:S01]  /*0e40*/  BAR.SYNC.DEFER_BLOCKING 0x0 ;  /* 0x0000000000007b1d */ /* 0x000fe20000010000 */
[----:B------:R-:W-:-:S05]  /*0e50*/  ISETP.GE.AND P0, PT, R9, 0x1, PT ;  /* 0x000000010900780c */ /* 0x000fca0003f06270 */
[----:B------:R-:W4:Y:S02]  /*0e60*/  F2I.U32.TRUNC.NTZ R150, R2 ;  /* 0x0000000200967305 */ /* 0x000f24000020f000 */
[----:B------:R-:W1:Y:S01]  /*0e70*/  S2UR UR36, SR_CTAID.Z ;  /* 0x00000000002479c3 */ /* 0x000e620000002700 */
[----:B---3--:R-:W-:-:S05]  /*0e80*/  IADD3 R152, PT, PT, -R152, RZ, RZ ;  /* 0x000000ff98987210 */ /* 0x008fca0007ffe1ff */
[----:B--2---:R-:W-:Y:S01]  /*0e90*/  IMAD R152, R5, R152, UR5 ;  /* 0x0000000505987e24 */ /* 0x004fe2000f8e0298 */
[----:B----4-:R-:W-:-:S05]  /*0ea0*/  IADD3 R150, PT, PT, -R150, RZ, RZ ;  /* 0x000000ff96967210 */ /* 0x010fca0007ffe1ff */
[----:B-1----:R-:W-:Y:S01]  /*0eb0*/  IMAD R150, R3, R150, UR4 ;  /* 0x0000000403967e24 */ /* 0x002fe2000f8e0296 */
[----:B------:R-:W-:Y:S06]  /*0ec0*/  @!P0 BRA `(.L_x_15) ;  /* 0x0000000000b88947 */ /* 0x000fec0003800000 */
[----:B------:R-:W1:Y:S01]  /*0ed0*/  LDC.64 R4, c[0x0][0xb18] ;  /* 0x0002c600ff047b82 */ /* 0x000e620000000a00 */
[----:B------:R-:W-:-:S07]  /*0ee0*/  ISETP.NE.AND P0, PT, R9, 0x1, PT ;  /* 0x000000010900780c */ /* 0x000fce0003f05270 */
[----:B------:R-:W2:Y:S08]  /*0ef0*/  LDC R10, c[0x0][0xb0c] ;  /* 0x0002c300ff0a7b82 */ /* 0x000eb00000000800 */
[----:B------:R-:W3:Y:S08]  /*0f00*/  LDC R11, c[0x0][0x370] ;  /* 0x0000dc00ff0b7b82 */ /* 0x000ef00000000800 */
[----:B------:R-:W4:Y:S01]  /*0f10*/  LDC R12, c[0x0][0x374] ;  /* 0x0000dd00ff0c7b82 */ /* 0x000f220000000800 */
[----:B-1----:R-:W-:-:S07]  /*0f20*/  ISETP.NE.AND P1, PT, R4, 0x1, PT ;  /* 0x000000010400780c */ /* 0x002fce0003f25270 */
[----:B------:R-:W3:Y:S01]  /*0f30*/  LDC.64 R6, c[0x0][0xb10] ;  /* 0x0002c400ff067b82 */ /* 0x000ee20000000a00 */
[----:B--2---:R-:W-:-:S07]  /*0f40*/  ISETP.NE.AND P2, PT, R10, 0x1, PT ;  /* 0x000000010a00780c */ /* 0x004fce0003f45270 */
[----:B------:R-:W1:Y:S08]  /*0f50*/  LDC R8, c[0x0][0xb20] ;  /* 0x0002c800ff087b82 */ /* 0x000e700000000800 */
[----:B------:R-:W2:Y:S01]  /*0f60*/  LDC.64 R2, c[0x0][0xb28] ;  /* 0x0002ca00ff027b82 */ /* 0x000ea20000000a00 */
[----:B----4-:R-:W-:-:S04]  /*0f70*/  IMAD.HI.U32 R13, R12, R5, RZ ;  /* 0x000000050c0d7227 */ /* 0x010fc800078e00ff */
[----:B------:R-:W-:-:S04]  /*0f80*/  IMAD.HI.U32 R5, R20, R5, RZ ;  /* 0x0000000514057227 */ /* 0x000fc800078e00ff */
[----:B---3--:R-:W-:-:S04]  /*0f90*/  IMAD.HI.U32 R14, R11, R6, RZ ;  /* 0x000000060b0e7227 */ /* 0x008fc800078e00ff */
[C---:B------:R-:W-:Y:S01]  /*0fa0*/  IMAD.HI.U32 R16, R21.reuse, R6, RZ ;  /* 0x0000000615107227 */ /* 0x040fe200078e00ff */
[-C--:B------:R-:W-:Y:S02]  /*0fb0*/  @P2 SHF.R.U32.HI R11, RZ, R7.reuse, R14 ;  /* 0x00000007ff0b2219 */ /* 0x080fe4000001160e */
[-C--:B-1----:R-:W-:Y:S02]  /*0fc0*/  @P1 SHF.R.U32.HI R12, RZ, R8.reuse, R13 ;  /* 0x00000008ff0c1219 */ /* 0x082fe4000001160d */
[----:B------:R-:W-:Y:S02]  /*0fd0*/  SHF.R.U32.HI R5, RZ, R8, R5 ;  /* 0x00000008ff057219 */ /* 0x000fe40000011605 */
[----:B------:R-:W-:Y:S02]  /*0fe0*/  SHF.R.U32.HI R16, RZ, R7, R16 ;  /* 0x00000007ff107219 */ /* 0x000fe40000011610 */
[----:B------:R-:W-:Y:S01]  /*0ff0*/  SEL R5, R20, R5, !P1 ;  /* 0x0000000514057207 */ /* 0x000fe20004800000 */
[----:B--2---:R-:W-:Y:S01]  /*1000*/  IMAD.HI.U32 R14, R12, R2, RZ ;  /* 0x000000020c0e7227 */ /* 0x004fe200078e00ff */
[----:B------:R-:W-:-:S02]  /*1010*/  SEL R7, R21, R16, !P2 ;  /* 0x0000001015077207 */ /* 0x000fc40005000000 */
[----:B------:R-:W-:Y:S01]  /*1020*/  IADD3 R13, PT, PT, -R5, RZ, RZ ;  /* 0x000000ff050d7210 */ /* 0x000fe20007ffe1ff */
[----:B------:R-:W-:Y:S01]  /*1030*/  IMAD.HI.U32 R6, R11, R2, RZ ;  /* 0x000000020b067227 */ /* 0x000fe200078e00ff */
[----:B------:R-:W-:-:S03]  /*1040*/  @P0 SHF.R.U32.HI R12, RZ, R3, R14 ;  /* 0x00000003ff0c0219 */ /* 0x000fc6000001160e */
[----:B------:R-:W-:Y:S01]  /*1050*/  IMAD R13, R4, R13, R20 ;  /* 0x0000000d040d7224 */ /* 0x000fe200078e0214 */
[----:B------:R-:W-:Y:S01]  /*1060*/  @P0 SHF.R.U32.HI R11, RZ, R3, R6 ;  /* 0x00000003ff0b0219 */ /* 0x000fe20000011606 */
[----:B------:R-:W-:-:S04]  /*1070*/  IMAD R12, R12, R9, RZ ;  /* 0x000000090c0c7224 */ /* 0x000fc800078e02ff */
[----:B------:R-:W-:Y:S01]  /*1080*/  IMAD R6, R11, R9, RZ ;  /* 0x000000090b067224 */ /* 0x000fe200078e02ff */
[----:B------:R-:W-:-:S04]  /*1090*/  ISETP.GE.AND P1, PT, R5, R12, PT ;  /* 0x0000000c0500720c */ /* 0x000fc80003f26270 */
[----:B------:R-:W-:Y:S01]  /*10a0*/  ISETP.GE.OR P1, PT, R7, R6, P1 ;  /* 0x000000060700720c */ /* 0x000fe20000f26670 */
[----:B------:R-:W-:-:S05]  /*10b0*/  IMAD.HI.U32 R6, R5, R2, RZ ;  /* 0x0000000205067227 */ /* 0x000fca00078e00ff */
[----:B------:R-:W-:-:S04]  /*10c0*/  SHF.R.U32.HI R6, RZ, R3, R6 ;  /* 0x00000003ff067219 */ /* 0x000fc80000011606 */
[----:B------:R-:W-:-:S03]  /*10d0*/  SEL R6, R5, R6, !P0 ;  /* 0x0000000605067207 */ /* 0x000fc60004000000 */
[----:B------:R-:W-:Y:S01]  /*10e0*/  @!P1 IMAD.HI.U32 R8, R7, R2, RZ ;  /* 0x0000000207089227 */ /* 0x000fe200078e00ff */
[----:B------:R-:W-:-:S04]  /*10f0*/  IADD3 R2, PT, PT, -R6, RZ, RZ ;  /* 0x000000ff06027210 */ /* 0x000fc80007ffe1ff */
[----:B------:R-:W-:Y:S01]  /*1100*/  @!P1 SHF.R.U32.HI R8, RZ, R3, R8 ;  /* 0x00000003ff089219 */ /* 0x000fe20000011608 */
[----:B------:R-:W-:-:S03]  /*1110*/  IMAD R2, R9, R2, R5 ;  /* 0x0000000209027224 */ /* 0x000fc600078e0205 */
[----:B------:R-:W-:-:S05]  /*1120*/  @!P1 SEL R3, R7, R8, !P0 ;  /* 0x0000000807039207 */ /* 0x000fca0004000000 */
[--C-:B------:R-:W-:Y:S02]  /*1130*/  @!P1 IMAD.IADD R6, R6, 0x1, -R3.reuse ;  /* 0x0000000106069824 */ /* 0x100fe400078e0a03 */
[----:B------:R-:W-:Y:S01]  /*1140*/  @!P1 IMAD R3, R2, R11, R3 ;  /* 0x0000000b02039224 */ /* 0x000fe200078e0203 */
[----:B------:R-:W-:Y:S01]  /*1150*/  IADD3 R2, PT, PT, -R7, RZ, RZ ;  /* 0x000000ff07027210 */ /* 0x000fe20007ffe1ff */
[----:B------:R-:W-:Y:S02]  /*1160*/  @!P1 IMAD R5, R6, R9, R7 ;  /* 0x0000000906059224 */ /* 0x000fe400078e0207 */
[----:B------:R-:W-:Y:S02]  /*1170*/  @!P1 IMAD.MOV.U32 R7, RZ, RZ, R3 ;  /* 0x000000ffff079224 */ /* 0x000fe400078e0003 */
[----:B------:R-:W-:Y:S02]  /*1180*/  IMAD R2, R10, R2, R21 ;  /* 0x000000020a027224 */ /* 0x000fe400078e0215 */
[----:B------:R-:W-:-:S02]  /*1190*/  IMAD R20, R5, R4, R13 ;  /* 0x0000000405147224 */ /* 0x000fc400078e020d */
[----:B------:R-:W-:Y:S02]  /*11a0*/  IMAD R21, R7, R10, R2 ;  /* 0x0000000a07157224 */ /* 0x000fe400078e0202 */
.L_x_15:
[----:B------:R-:W1:Y:S01]  /*11b0*/  LDCU UR4, c[0x0][0xb30] ;  /* 0x00016600ff0477ac */ /* 0x000e620008000800 */
[----:B------:R-:W2:Y:S08]  /*11c0*/  S2UR UR37, SR_CgaCtaId ;  /* 0x00000000002579c3 */ /* 0x000eb00000008800 */
[----:B------:R-:W3:Y:S01]  /*11d0*/  LDC R72, c[0x0][0xb24] ;  /* 0x0002c900ff487b82 */ /* 0x000ee20000000800 */
[----:B-1----:R-:W-:-:S09]  /*11e0*/  UISETP.NE.AND UP1, UPT, UR4, 0x1, UPT ;  /* 0x000000010400788c */ /* 0x002fd2000bf25270 */
[----:B--2---:R-:W-:Y:S05]  /*11f0*/  BRA.U UP1, `(.L_x_16) ;  /* 0x0000000101407547 */ /* 0x004fea000b800000 */
[----:B------:R-:W1:Y:S08]  /*1200*/  LDC.64 R4, c[0x0][0xb10] ;  /* 0x0002c400ff047b82 */ /* 0x000e700000000a00 */
[----:B------:R-:W2:Y:S08]  /*1210*/  LDC.64 R2, c[0x0][0xb18] ;  /* 0x0002c600ff027b82 */ /* 0x000eb00000000a00 */
[----:B------:R-:W4:Y:S08]  /*1220*/  LDC R6, c[0x0][0xb20] ;  /* 0x0002c800ff067b82 */ /* 0x000f300000000800 */
[----:B------:R-:W3:Y:S01]  /*1230*/  LDC R8, c[0x0][0xb0c] ;  /* 0x0002c300ff087b82 */ /* 0x000ee20000000800 */
[----:B-1----:R-:W-:-:S05]  /*1240*/  IMAD.HI.U32 R4, R21, R4, RZ ;  /* 0x0000000415047227 */ /* 0x002fca00078e00ff */
[----:B------:R-:W-:Y:S01]  /*1250*/  SHF.R.U32.HI R4, RZ, R5, R4 ;  /* 0x00000005ff047219 */ /* 0x000fe20000011604 */
[----:B--2---:R-:W-:Y:S01]  /*1260*/  IMAD.HI.U32 R3, R20, R3, RZ ;  /* 0x0000000314037227 */ /* 0x004fe200078e00ff */
[----:B------:R-:W-:-:S04]  /*1270*/  ISETP.NE.AND P0, PT, R2, 0x1, PT ;  /* 0x000000010200780c */ /* 0x000fc80003f05270 */
[----:B----4-:R-:W-:-:S04]  /*1280*/  SHF.R.U32.HI R3, RZ, R6, R3 ;  /* 0x00000006ff037219 */ /* 0x010fc80000011603 */
[----:B------:R-:W-:Y:S02]  /*1290*/  SEL R3, R20, R3, !P0 ;  /* 0x0000000314037207 */ /* 0x000fe40004000000 */
[----:B---3--:R-:W-:-:S04]  /*12a0*/  ISETP.NE.AND P1, PT, R8, 0x1, PT ;  /* 0x000000010800780c */ /* 0x008fc80003f25270 */
[----:B------:R-:W-:-:S05]  /*12b0*/  SEL R4, R21, R4, !P1 ;  /* 0x0000000415047207 */ /* 0x000fca0004800000 */
[----:B------:R-:W-:Y:S02]  /*12c0*/  IMAD.IADD R5, R3, 0x1, -R4 ;  /* 0x0000000103057824 */ /* 0x000fe400078e0a04 */
[----:B------:R-:W-:Y:S02]  /*12d0*/  IMAD.IADD R3, R4, 0x1, -R3 ;  /* 0x0000000104037824 */ /* 0x000fe400078e0a03 */
[----:B------:R-:W-:Y:S02]  /*12e0*/  IMAD R21, R5, R8, R21 ;  /* 0x0000000805157224 */ /* 0x000fe400078e0215 */
[----:B------:R-:W-:-:S07]  /*12f0*/  IMAD R20, R3, R2, R20 ;  /* 0x0000000203147224 */ /* 0x000fce00078e0214 */
.L_x_16:
[----:B------:R-:W-:Y:S01]  /*1300*/  BAR.SYNC.DEFER_BLOCKING 0x0 ;  /* 0x0000000000007b1d */ /* 0x000fe20000010000 */
[----:B------:R-:W-:Y:S01]  /*1310*/  UISETP.NE.AND UP1, UPT, UR8, 0x2, UPT ;  /* 0x000000020800788c */ /* 0x000fe2000bf25270 */
[----:B------:R-:W-:Y:S02]  /*1320*/  ISETP.NE.OR P5, PT, R0, 0x2, !P5 ;  /* 0x000000020000780c */ /* 0x000fe40006fa5670 */
[----:B------:R-:W-:-:S06]  /*1330*/  LOP3.LUT R2, R167, 0x1f, RZ, 0xc0, !PT ;  /* 0x0000001fa7027812 */ /* 0x000fcc00078ec0ff */
[----:B------:R-:W-:Y:S05]  /*1340*/  BRA.U UP1, `(.L_x_17) ;  /* 0x00000011013c7547 */ /* 0x000fea000b800000 */
[----:B------:R-:W1:Y:S01]  /*1350*/  LDCU UR13, c[0x0][0x38c] ;  /* 0x00007180ff0d77ac */ /* 0x000e620008000800 */
[----:B------:R-:W2:Y:S01]  /*1360*/  LDC R9, c[0x0][0x370] ;  /* 0x0000dc00ff097b82 */ /* 0x000ea20000000800 */
[----:B------:R-:W-:Y:S01]  /*1370*/  PLOP3.LUT P1, PT, PT, PT, UP2, 0x80, 0x8 ;  /* 0x000000000008781c */ /* 0x000fe20003f2f028 */
[----:B------:R-:W-:Y:S01]  /*1380*/  HFMA2 R12, -RZ, RZ, 0, 0 ;  /* 0x00000000ff0c7431 */ /* 0x000fe200000001ff */
[----:B------:R-:W-:Y:S01]  /*1390*/  ISETP.EQ.OR P4, PT, R2, RZ, P5 ;  /* 0x000000ff0200720c */ /* 0x000fe20002f82670 */
[----:B------:R-:W-:Y:S01]  /*13a0*/  IMAD.MOV.U32 R15, RZ, RZ, 0x1 ;  /* 0x00000001ff0f7424 */ /* 0x000fe200078e00ff */
[----:B------:R-:W-:Y:S01]  /*13b0*/  PLOP3.LUT P1, PT, P1, PT, PT, 0x8, 0x80 ;  /* 0x000000000080781c */ /* 0x000fe20000f2e170 */
[----:B------:R-:W-:Y:S01]  /*13c0*/  IMAD.MOV.U32 R14, RZ, RZ, RZ ;  /* 0x000000ffff0e7224 */ /* 0x000fe200078e00ff */
[----:B------:R-:W-:Y:S01]  /*13d0*/  MOV R8, 0x1 ;  /* 0x0000000100087802 */ /* 0x000fe20000000f00 */
[----:B------:R-:W4:Y:S01]  /*13e0*/  LDC R0, c[0x0][0x374] ;  /* 0x0000dd00ff007b82 */ /* 0x000f220000000800 */
[----:B------:R-:W-:Y:S01]  /*13f0*/  IMAD.MOV.U32 R10, RZ, RZ, RZ ;  /* 0x000000ffff0a7224 */ /* 0x000fe200078e00ff */
[----:B------:R-:W2:Y:S01]  /*1400*/  LDCU.64 UR22, c[0x0][0x348] ;  /* 0x00006900ff1677ac */ /* 0x000ea20008000a00 */
[----:B------:R-:W-:Y:S01]  /*1410*/  UMOV UR6, URZ ;  /* 0x000000ff00067c82 */ /* 0x000fe20008000000 */
[----:B-1----:R-:W-:-:S04]  /*1420*/  UIADD3 UR5, UPT, UPT, UR13, 0x7f, URZ ;  /* 0x0000007f0d057890 */ /* 0x002fc8000fffe0ff */
[----:B------:R-:W-:-:S04]  /*1430*/  USHF.R.S32.HI UR4, URZ, 0x1f, UR5 ;  /* 0x0000001fff047899 */ /* 0x000fc80008011405 */
[----:B------:R-:W-:-:S04]  /*1440*/  ULEA.HI UR4, UR4, UR5, URZ, 0x7 ;  /* 0x0000000504047291 */ /* 0x000fc8000f8f38ff */
[----:B------:R-:W-:Y:S02]  /*1450*/  USHF.R.S32.HI UR15, URZ, 0x7, UR4 ;  /* 0x00000007ff0f7899 */ /* 0x000fe40008011404 */
[----:B------:R-:W-:Y:S02]  /*1460*/  UIADD3 UR4, UPT, UPT, UR13, -0x1, URZ ;  /* 0xffffffff0d047890 */ /* 0x000fe4000fffe0ff */
[----:B------:R-:W-:Y:S02]  /*1470*/  UISETP.LT.U32.AND UP0, UPT, UR15, 0x3, UPT ;  /* 0x000000030f00788c */ /* 0x000fe4000bf01070 */
[----:B------:R-:W-:Y:S02]  /*1480*/  UISETP.GE.U32.AND UP1, UPT, UR4, -0xff, UPT ;  /* 0xffffff010400788c */ /* 0x000fe4000bf26070 */
[----:B------:R-:W-:Y:S02]  /*1490*/  USEL UR14, UR15, 0x3, UP0 ;  /* 0x000000030f0e7887 */ /* 0x000fe40008000000 */
[----:B------:R-:W-:-:S02]  /*14a0*/  UIADD3 UR13, UPT, UPT, UR13, 0xfe, URZ ;  /* 0x000000fe0d0d7890 */ /* 0x000fc4000fffe0ff */
[----:B------:R-:W-:Y:S02]  /*14b0*/  UIADD3 UR5, UPT, UPT, UR14, -0x1, URZ ;  /* 0xffffffff0e057890 */ /* 0x000fe4000fffe0ff */
[----:B------:R-:W-:-:S03]  /*14c0*/  UIADD3 UR7, UPT, UPT, UR15, -UR14, URZ ;  /* 0x8000000e0f077290 */ /* 0x000fc6000fffe0ff */
[----:B------:R-:W-:-:S04]  /*14d0*/  @UP1 UIADD3 UR5, UPT, UPT, UR14, URZ, URZ ;  /* 0x000000ff0e051290 */ /* 0x000fc8000fffe0ff */
[----:B--2---:R-:W-:-:S12]  /*14e0*/  UIADD3 UR5, UPT, UPT, UR5, 0x1, URZ ;  /* 0x0000000105057890 */ /* 0x004fd8000fffe0ff */
.L_x_35:
[----:B------:R-:W-:Y:S01]  /*14f0*/  UISETP.NE.AND UP0, UPT, UR37, URZ, UPT ;  /* 0x000000ff2500728c */ /* 0x000fe2000bf05270 */
[----:B------:R-:W1:Y:S08]  /*1500*/  S2UR UR37, SR_CgaCtaId ;  /* 0x00000000002579c3 */ /* 0x000e700000008800 */
[----:B------:R-:W-:Y:S05]  /*1510*/  BRA.U UP0, `(.L_x_18) ;  /* 0x0000000100347547 */ /* 0x000fea000b800000 */
[----:B------:R-:W2:Y:S01]  /*1520*/  S2R R2, SR_CgaCtaId ;  /* 0x0000000000027919 */ /* 0x000ea20000008800 */
[----:B------:R-:W-:-:S04]  /*1530*/  MOV R3, 0x400 ;  /* 0x0000040000037802 */ /* 0x000fc80000000f00 */
[----:B--2---:R-:W-:Y:S02]  /*1540*/  LEA R3, R2, R3, 0x18 ;  /* 0x0000000302037211 */ /* 0x004fe400078ec0ff */
[----:B------:R-:W-:-:S03]  /*1550*/  SHF.L.U32 R2, R8, 0x1f, RZ ;  /* 0x0000001f08027819 */ /* 0x000fc600000006ff */
[----:B------:R-:W-:-:S04]  /*1560*/  IMAD R3, R10, 0x8, R3 ;  /* 0x000000080a037824 */ /* 0x000fc800078e0203 */
[----:B------:R-:W2:Y:S02]  /*1570*/  SYNCS.PHASECHK.TRANS64.TRYWAIT P0, [R3+URZ+0xd0], R2 ;  /* 0x0000d002030075a7 */ /* 0x000ea400080011ff */
[----:B--2---:R-:W-:Y:S05]  /*1580*/  @!P0 BRA `(.L_x_19) ;  /* 0x0000009800988947 */ /* 0x004fea0003800000 */
.L_x_122:
[----:B------:R-:W-:Y:S01]  /*1590*/  VIADD R10, R10, 0x1 ;  /* 0x000000010a0a7836 */ /* 0x000fe20000000000 */
[----:B------:R2:W-:Y:S04]  /*15a0*/  SYNCS.ARRIVE.TRANS64.A1T0 RZ, [R3+URZ+0xc0], RZ ;  /* 0x0000c0ff03ff79a7 */ /* 0x0005e800081000ff */
[----:B------:R-:W-:-:S04]  /*15b0*/  ISETP.NE.AND P0, PT, R10, 0x2, PT ;  /* 0x000000020a00780c */ /* 0x000fc80003f05270 */
[----:B------:R-:W-:Y:S02]  /*15c0*/  SEL R10, R10, RZ, P0 ;  /* 0x000000ff0a0a7207 */ /* 0x000fe40000000000 */
[----:B--2---:R-:W-:-:S04]  /*15d0*/  SEL R3, RZ, 0x1, P0 ;  /* 0x00000001ff037807 */ /* 0x004fc80000000000 */
[----:B------:R-:W-:-:S07]  /*15e0*/  LOP3.LUT R8, R8, R3, RZ, 0x3c, !PT ;  /* 0x0000000308087212 */ /* 0x000fce00078e3cff */
.L_x_18:
[----:B------:R-:W-:Y:S01]  /*15f0*/  UMOV UR4, 0x400 ;  /* 0x0000040000047882 */ /* 0x000fe20000000000 */
[----:B------:R-:W-:Y:S01]  /*1600*/  SHF.L.U32 R2, R15, 0x1f, RZ ;  /* 0x0000001f0f027819 */ /* 0x000fe200000006ff */
[----:B-1----:R-:W-:Y:S01]  /*1610*/  ULEA UR4, UR37, UR4, 0x18 ;  /* 0x0000000425047291 */ /* 0x002fe2000f8ec0ff */
[----:B------:R-:W-:Y:S01]  /*1620*/  R2UR UR34, R21 ;  /* 0x00000000152272ca */ /* 0x000fe200000e0000 */
[----:B------:R-:W-:Y:S01]  /*1630*/  UISETP.GE.U32.AND UP0, UPT, UR13, 0xff, UPT ;  /* 0x000000ff0d00788c */ /* 0x000fe2000bf06070 */
[----:B------:R-:W-:Y:S01]  /*1640*/  R2UR UR11, R20 ;  /* 0x00000000140b72ca */ /* 0x000fe200000e0000 */
[----:B------:R-:W-:Y:S01]  /*1650*/  ULEA UR8, UR6, UR4, 0x3 ;  /* 0x0000000406087291 */ /* 0x000fe2000f8e18ff */
[----:B------:R-:W-:-:S08]  /*1660*/  UMOV UR24, URZ ;  /* 0x000000ff00187c82 */ /* 0x000fd00008000000 */
[----:B------:R1:W2:Y:S01]  /*1670*/  SYNCS.PHASECHK.TRANS64.TRYWAIT P0, [UR8+0x18], R2 ;  /* 0x00001802ff0075a7 */ /* 0x0002a20008001108 */
[----:B------:R-:W-:Y:S02]  /*1680*/  USHF.L.U32 UR34, UR34, 0x7, URZ ;  /* 0x0000000722227899 */ /* 0x000fe400080006ff */
[----:B------:R-:W-:Y:S01]  /*1690*/  USHF.L.U32 UR11, UR11, 0x8, URZ ;  /* 0x000000080b0b7899 */ /* 0x000fe200080006ff */
[----:B------:R-:W-:Y:S11]  /*16a0*/  BRA.U !UP0, `(.L_x_20) ;  /* 0x0000000108a87547 */ /* 0x000ff6000b800000 */
[----:B------:R-:W-:Y:S01]  /*16b0*/  UMOV UR16, URZ ;  /* 0x000000ff00107c82 */ /* 0x000fe20008000000 */
[----:B------:R-:W-:-:S05]  /*16c0*/  UMOV UR17, UR6 ;  /* 0x0000000600117c82 */ /* 0x000fca0008000000 */
.L_x_25:
[----:B-1----:R-:W-:Y:S01]  /*16d0*/  ULEA UR33, UR17, UR4, 0x3 ;  /* 0x0000000411217291 */ /* 0x002fe2000f8e18ff */
[----:B--2---:R-:W-:Y:S01]  /*16e0*/  @!P5 MOV R3, 0xc000 ;  /* 0x0000c0000003d802 */ /* 0x004fe20000000f00 */
[----:B--2---:R-:W-:Y:S10]  /*16f0*/  @P0 BRA `(.L_x_21) ;  /* 0x00000000000c0947 */ /* 0x004ff40003800000 */
[----:B------:R-:W-:-:S04]  /*1700*/  SHF.L.U32 R5, R15, 0x1f, RZ ;  /* 0x0000001f0f057819 */ /* 0x000fc800000006ff */
[----:B------:R-:W2:Y:S02]  /*1710*/  SYNCS.PHASECHK.TRANS64.TRYWAIT P0, [UR33+0x18], R5 ;  /* 0x00001805ff0075a7 */ /* 0x000ea40008001121 */
[----:B--2---:R-:W-:Y:S05]  /*1720*/  @!P0 BRA `(.L_x_22) ;  /* 0x0000009800448947 */ /* 0x004fea0003800000 */
.L_x_21:
[----:B------:R2:W-:Y:S01]  /*1730*/  @!P5 SYNCS.ARRIVE.TRANS64 RZ, [UR33], R3 ;  /* 0x00000003ffffd9a7 */ /* 0x0005e20008000021 */
[----:B------:R-:W-:Y:S04]  /*1740*/  BSSY.RECONVERGENT B0, `(.L_x_23) ;  /* 0x0000003000007945 */ /* 0x000fe80003800200 */
[----:B------:R-:W-:Y:S05]  /*1750*/  @P4 BRA `(.L_x_24) ;  /* 0x0000000000044947 */ /* 0x000fea0003800000 */
[----:B------:R-:W-:Y:S05]  /*1760*/  BPT.TRAP 0x1 ;  /* 0x000000040000795c */ /* 0x000fea0000300000 */
.L_x_24:
[----:B------:R-:W-:Y:S05]  /*1770*/  BSYNC.RECONVERGENT B0 ;  /* 0x0000000000007941 */ /* 0x000fea0003800200 */
.L_x_23:
[----:B------:R-:W-:Y:S02]  /*1780*/  UIADD3 UR6, UPT, UPT, UR17, 0x1, URZ ;  /* 0x0000000111067890 */ /* 0x000fe4000fffe0ff */
[----:B------:R-:W-:Y:S02]  /*1790*/  ULEA UR32, UR17, UR4, 0xe ;  /* 0x0000000411207291 */ /* 0x000fe4000f8e70ff */
[----:B------:R-:W-:Y:S02]  /*17a0*/  UISETP.NE.AND UP0, UPT, UR6, 0x3, UPT ;  /* 0x000000030600788c */ /* 0x000fe4000bf05270 */
[----:B------:R-:W-:Y:S02]  /*17b0*/  UIADD3 UR26, UP1, UPT, UR22, 0x80, URZ ;  /* 0x00000080161a7890 */ /* 0x000fe4000ff3e0ff */
[----:B------:R-:W-:Y:S02]  /*17c0*/  USEL UR9, URZ, 0x1, UP0 ;  /* 0x00000001ff097887 */ /* 0x000fe40008000000 */
[----:B------:R-:W-:-:S02]  /*17d0*/  USEL UR6, UR6, URZ, UP0 ;  /* 0x000000ff06067287 */ /* 0x000fc40008000000 */
[----:B------:R-:W-:Y:S02]  /*17e0*/  UIADD3 UR20, UP0, UPT, UR22, 0x180, URZ ;  /* 0x0000018016147890 */ /* 0x000fe4000ff1e0ff */
[----:B------:R-:W-:Y:S01]  /*17f0*/  ULEA UR8, UR6, UR4, 0x3 ;  /* 0x0000000406087291 */ /* 0x000fe2000f8e18ff */
[----:B------:R-:W-:Y:S01]  /*1800*/  LOP3.LUT R15, R15, UR9, RZ, 0x3c, !PT ;  /* 0x000000090f0f7c12 */ /* 0x000fe2000f8e3cff */
[----:B------:R-:W-:Y:S02]  /*1810*/  USHF.L.U32 UR35, UR16, 0x7, URZ ;  /* 0x0000000710237899 */ /* 0x000fe400080006ff */
[----:B------:R-:W-:Y:S01]  /*1820*/  UIADD3.X UR27, UPT, UPT, URZ, UR23, URZ, UP1, !UPT ;  /* 0x00000017ff1b7290 */ /* 0x000fe20008ffe4ff */
[----:B-1----:R-:W-:Y:S01]  /*1830*/  SHF.L.U32 R2, R15, 0x1f, RZ ;  /* 0x0000001f0f027819 */ /* 0x002fe200000006ff */
[----:B------:R-:W-:Y:S02]  /*1840*/  UIADD3 UR32, UPT, UPT, UR32, 0xc400, URZ ;  /* 0x0000c40020207890 */ /* 0x000fe4000fffe0ff */
[----:B------:R-:W-:Y:S01]  /*1850*/  UIADD3.X UR21, UPT, UPT, URZ, UR23, URZ, UP0, !UPT ;  /* 0x00000017ff157290 */ /* 0x000fe200087fe4ff */
[----:B------:R1:W1:Y:S01]  /*1860*/  SYNCS.PHASECHK.TRANS64.TRYWAIT P0, [UR8+0x18], R2 ;  /* 0x00001802ff0075a7 */ /* 0x0002620008001108 */
[----:B------:R-:W-:Y:S01]  /*1870*/  ULEA UR8, UR17, UR4, 0xf ;  /* 0x0000000411087291 */ /* 0x000fe2000f8e78ff */
[----:B------:R-:W-:Y:S01]  /*1880*/  UMOV UR18, 0x0 ;  /* 0x0000000000127882 */ /* 0x000fe20000000000 */
[----:B------:R-:W-:-:S02]  /*1890*/  UMOV UR19, 0x10000000 ;  /* 0x1000000000137882 */ /* 0x000fc40000000000 */
[----:B------:R-:W-:Y:S01]  /*18a0*/  UIADD3 UR8, UPT, UPT, UR8, 0x18400, URZ ;  /* 0x0001840008087890 */ /* 0x000fe2000fffe0ff */
[----:B------:R1:W-:Y:S01]  /*18b0*/  UTMALDG.3D [UR32], [UR26], desc[UR18] ;  /* 0x000012201a0075b4 */ /* 0x0003e20008011000 */
[----:B------:R-:W-:Y:S01]  /*18c0*/  UMOV UR12, UR36 ;  /* 0x00000024000c7c82 */ /* 0x000fe20008000000 */
[----:B------:R-:W-:Y:S01]  /*18d0*/  UMOV UR9, UR33 ;  /* 0x0000002100097c82 */ /* 0x000fe20008000000 */
[----:B------:R-:W-:Y:S01]  /*18e0*/  UMOV UR10, UR35 ;  /* 0x00000023000a7c82 */ /* 0x000fe20008000000 */
[----:B------:R-:W-:Y:S01]  /*18f0*/  UIADD3 UR16, UPT, UPT, UR16, 0x1, URZ ;  /* 0x0000000110107890 */ /* 0x000fe2000fffe0ff */
[----:B------:R-:W-:Y:S01]  /*1900*/  UMOV UR24, UR5 ;  /* 0x0000000500187c82 */ /* 0x000fe20008000000 */
[----:B------:R-:W-:Y:S02]  /*1910*/  UMOV UR17, UR6 ;  /* 0x0000000600117c82 */ /* 0x000fe40008000000 */
[----:B------:R1:W-:Y:S01]  /*1920*/  UTMALDG.3D [UR8], [UR20], desc[UR18] ;  /* 0x00001208140075b4 */ /* 0x0003e20008011000 */
[----:B------:R-:W-:-:S09]  /*1930*/  UISETP.NE.AND UP0, UPT, UR16, UR5, UPT ;  /* 0x000000051000728c */ /* 0x000fd2000bf05270 */
[----:B------:R-:W-:Y:S05]  /*1940*/  BRA.U UP0, `(.L_x_25) ;  /* 0xfffffffd00607547 */ /* 0x000fea000b83ffff */
.L_x_20:
[----:B-1----:R-:W-:Y:S01]  /*1950*/  ULEA UR8, UR6, UR4, 0x3 ;  /* 0x0000000406087291 */ /* 0x002fe2000f8e18ff */
[----:B------:R-:W-:Y:S01]  /*1960*/  SHF.L.U32 R2, R15, 0x1f, RZ ;  /* 0x0000001f0f027819 */ /* 0x000fe200000006ff */
[----:B------:R-:W-:Y:S01]  /*1970*/  @!P1 SYNCS.ARRIVE.TRANS64.A1T0 RZ, [UR4+0x78], RZ ;  /* 0x000078ffffff99a7 */ /* 0x000fe20008100004 */
[----:B------:R-:W-:-:S06]  /*1980*/  UISETP.GT.AND UP0, UPT, UR15, UR14, UPT ;  /* 0x0000000e0f00728c */ /* 0x000fcc000bf04270 */
[----:B--2---:R1:W2:Y:S03]  /*1990*/  SYNCS.PHASECHK.TRANS64.TRYWAIT P0, [UR8+0x18], R2 ;  /* 0x00001802ff0075a7 */ /* 0x0042a60008001108 */
[----:B------:R-:W-:Y:S05]  /*19a0*/  BRA.U !UP0, `(.L_x_26) ;  /* 0x0000000108ac7547 */ /* 0x000fea000b800000 */
[----:B------:R-:W-:Y:S01]  /*19b0*/  UIADD3 UR21, UPT, UPT, UR7, UR24, URZ ;  /* 0x0000001807157290 */ /* 0x000fe2000fffe0ff */
[----:B------:R-:W-:-:S11]  /*19c0*/  UMOV UR25, UR6 ;  /* 0x0000000600197c82 */ /* 0x000fd60008000000 */
.L_x_31:
[----:B-1----:R-:W-:Y:S01]  /*19d0*/  ULEA UR17, UR25, UR4, 0x3 ;  /* 0x0000000419117291 */ /* 0x002fe2000f8e18ff */
[----:B--2---:R-:W-:Y:S01]  /*19e0*/  @!P5 MOV R3, 0xc000 ;  /* 0x0000c0000003d802 */ /* 0x004fe20000000f00 */
[----:B--2---:R-:W-:Y:S10]  /*19f0*/  @P0 BRA `(.L_x_27) ;  /* 0x00000000000c0947 */ /* 0x004ff40003800000 */
[----:B------:R-:W-:-:S04]  /*1a00*/  SHF.L.U32 R5, R15, 0x1f, RZ ;  /* 0x0000001f0f057819 */ /* 0x000fc800000006ff */
[----:B------:R-:W2:Y:S02]  /*1a10*/  SYNCS.PHASECHK.TRANS64.TRYWAIT P0, [UR17+0x18], R5 ;  /* 0x00001805ff0075a7 */ /* 0x000ea40008001111 */
[----:B--2---:R-:W-:Y:S05]  /*1a20*/  @!P0 BRA `(.L_x_28) ;  /* 0x00000094009c8947 */ /* 0x004fea0003800000 */
.L_x_27:
[----:B------:R2:W-:Y:S01]  /*1a30*/  @!P5 SYNCS.ARRIVE.TRANS64 RZ, [UR17], R3 ;  /* 0x00000003ffffd9a7 */ /* 0x0005e20008000011 */
[----:B------:R-:W-:Y:S04]  /*1a40*/  BSSY.RECONVERGENT B0, `(.L_x_29) ;  /* 0x0000003000007945 */ /* 0x000fe80003800200 */
[----:B------:R-:W-:Y:S05]  /*1a50*/  @P4 BRA `(.L_x_30) ;  /* 0x0000000000044947 */ /* 0x000fea0003800000 */
[----:B------:R-:W-:Y:S05]  /*1a60*/  BPT.TRAP 0x1 ;  /* 0x000000040000795c */ /* 0x000fea0000300000 */
.L_x_30:
[----:B------:R-:W-:Y:S05]  /*1a70*/  BSYNC.RECONVERGENT B0 ;  /* 0x0000000000007941 */ /* 0x000fea0003800200 */
.L_x_29:
        /* <DEDUP_REMOVED lines=10> */
[----:B------:R-:W-:Y:S01]  /*1b20*/  UIADD3 UR16, UPT, UPT, UR16, 0xc400, URZ ;  /* 0x0000c40010107890 */ /* 0x000fe2000fffe0ff */
[----:B-1----:R-:W-:Y:S01]  /*1b30*/  SHF.L.U32 R2, R15, 0x1f, RZ ;  /* 0x0000001f0f027819 */ /* 0x002fe200000006ff */
[----:B------:R-:W-:Y:S02]  /*1b40*/  UIADD3.X UR31, UPT, UPT, URZ, UR23, URZ, UP1, !UPT ;  /* 0x00000017ff1f7290 */ /* 0x000fe40008ffe4ff */
[----:B------:R-:W-:Y:S01]  /*1b50*/  UIADD3.X UR29, UPT, UPT, URZ, UR23, URZ, UP0, !UPT ;  /* 0x00000017ff1d7290 */ /* 0x000fe200087fe4ff */
[----:B------:R1:W1:Y:S01]  /*1b60*/  SYNCS.PHASECHK.TRANS64.TRYWAIT P0, [UR8+0x18], R2 ;  /* 0x00001802ff0075a7 */ /* 0x0002620008001108 */
[----:B------:R-:W-:Y:S01]  /*1b70*/  ULEA UR8, UR25, UR4, 0xf ;  /* 0x0000000419087291 */ /* 0x000fe2000f8e78ff */
[----:B------:R-:W-:Y:S01]  /*1b80*/  UMOV UR26, 0x0 ;  /* 0x00000000001a7882 */ /* 0x000fe20000000000 */
[----:B------:R-:W-:-:S02]  /*1b90*/  UMOV UR27, 0x10000000 ;  /* 0x10000000001b7882 */ /* 0x000fc40000000000 */
[----:B------:R-:W-:Y:S01]  /*1ba0*/  UIADD3 UR8, UPT, UPT, UR8, 0x18400, URZ ;  /* 0x0001840008087890 */ /* 0x000fe2000fffe0ff */
[----:B------:R-:W-:Y:S01]  /*1bb0*/  UMOV UR18, UR34 ;  /* 0x0000002200127c82 */ /* 0x000fe20008000000 */
[----:B------:R-:W-:Y:S01]  /*1bc0*/  UMOV UR20, UR36 ;  /* 0x0000002400147c82 */ /* 0x000fe20008000000 */
[----:B------:R-:W-:Y:S01]  /*1bd0*/  UMOV UR12, UR36 ;  /* 0x00000024000c7c82 */ /* 0x000fe20008000000 */
[----:B------:R-:W-:Y:S01]  /*1be0*/  UMOV UR9, UR17 ;  /* 0x0000001100097c82 */ /* 0x000fe20008000000 */
[----:B------:R-:W-:Y:S01]  /*1bf0*/  UMOV UR10, UR19 ;  /* 0x00000013000a7c82 */ /* 0x000fe20008000000 */
[----:B------:R1:W-:Y:S01]  /*1c00*/  UTMALDG.3D [UR16], [UR30], desc[UR26] ;  /* 0x00001a101e0075b4 */ /* 0x0003e20008011000 */
[----:B------:R-:W-:Y:S01]  /*1c10*/  UIADD3 UR24, UPT, UPT, UR24, 0x1, URZ ;  /* 0x0000000118187890 */ /* 0x000fe2000fffe0ff */
[----:B------:R-:W-:-:S03]  /*1c20*/  UMOV UR25, UR6 ;  /* 0x0000000600197c82 */ /* 0x000fc60008000000 */
[----:B------:R-:W-:Y:S01]  /*1c30*/  UISETP.NE.AND UP0, UPT, UR24, UR21, UPT ;  /* 0x000000151800728c */ /* 0x000fe2000bf05270 */
[----:B------:R1:W-:Y:S08]  /*1c40*/  UTMALDG.3D [UR8], [UR28], desc[UR26] ;  /* 0x00001a081c0075b4 */ /* 0x0003f00008011000 */
[----:B------:R-:W-:Y:S05]  /*1c50*/  BRA.U UP0, `(.L_x_31) ;  /* 0xfffffffd005c7547 */ /* 0x000fea000b83ffff */
.L_x_26:
[----:B-1----:R-:W-:Y:S01]  /*1c60*/  LEA R2, R14, UR4, 0x3 ;  /* 0x000000040e027c11 */ /* 0x002fe2000f8e18ff */
[----:B------:R-:W-:Y:S01]  /*1c70*/  NOP ;  /* 0x0000000000007918 */ /* 0x000fe20000000000 */
[----:B--2---:R-:W-:Y:S02]  /*1c80*/  SHF.L.U32 R3, R12, 0x1f, RZ ;  /* 0x0000001f0c037819 */ /* 0x004fe400000006ff */
[----:B------:R-:W-:Y:S02]  /*1c90*/  LEA R4, R14, UR4, 0x4 ;  /* 0x000000040e047c11 */ /* 0x000fe4000f8e20ff */
[----:B------:R-:W1:Y:S02]  /*1ca0*/  SYNCS.PHASECHK.TRANS64.TRYWAIT P0, [R2+URZ+0x80], R3 ;  /* 0x00008003020075a7 */ /* 0x000e6400080011ff */
[----:B-1----:R-:W-:Y:S05]  /*1cb0*/  @!P0 BRA `(.L_x_32) ;  /* 0x0000009400108947 */ /* 0x002fea0003800000 */
.L_x_125:
[----:B------:R-:W2:Y:S01]  /*1cc0*/  LDS.128 R4, [R4+0xf0] ;  /* 0x0000f00004047984 */ /* 0x000ea20000000c00 */
[----:B---3--:R-:W-:Y:S01]  /*1cd0*/  ISETP.GE.AND P0, PT, R72, 0x1, PT ;  /* 0x000000014800780c */ /* 0x008fe20003f06270 */
[----:B-1----:R-:W-:Y:S01]  /*1ce0*/  VIADD R2, R2, 0x90 ;  /* 0x0000009002027836 */ /* 0x002fe20000000000 */
[----:B------:R-:W-:Y:S01]  /*1cf0*/  @!PT LDS RZ, [RZ] ;  /* 0x00000000fffff984 */ /* 0x000fe20000000800 */
[----:B------:R-:W-:Y:S01]  /*1d00*/  @!PT LDS RZ, [RZ] ;  /* 0x00000000fffff984 */ /* 0x000fe20000000800 */
[----:B------:R-:W-:Y:S01]  /*1d10*/  @!PT LDS RZ, [RZ] ;  /* 0x00000000fffff984 */ /* 0x000fe20000000800 */
[----:B------:R-:W-:Y:S01]  /*1d20*/  @!PT LDS RZ, [RZ] ;  /* 0x00000000fffff984 */ /* 0x000fe20000000800 */
[----:B------:R1:W-:Y:S06]  /*1d30*/  MEMBAR.ALL.CTA ;  /* 0x0000000000007992 */ /* 0x0003ec0000008000 */
[----:B-1----:R-:W1:Y:S01]  /*1d40*/  FENCE.VIEW.ASYNC.S ;  /* 0x00000000000073c6 */ /* 0x002e620000000000 */
[----:B------:R-:W-:-:S04]  /*1d50*/  PRMT R2, RZ, 0x654, R2 ;  /* 0x00000654ff027816 */ /* 0x000fc80000000002 */
[----:B-1----:R1:W-:Y:S01]  /*1d60*/  SYNCS.ARRIVE.TRANS64.RED.A1T0 RZ, [R2+URZ], RZ ;  /* 0x000000ff02ff79a7 */ /* 0x0023e200081004ff */
[----:B--2---:R-:W-:-:S13]  /*1d70*/  LOP3.LUT P2, RZ, R6, 0x1, RZ, 0xc0, !PT ;  /* 0x0000000106ff7812 */ /* 0x004fda000784c0ff */
[----:B------:R-:W-:Y:S01]  /*1d80*/  @P2 SHF.R.U32.HI R3, RZ, 0x10, R5 ;  /* 0x00000010ff032819 */ /* 0x000fe20000011605 */
[----:B------:R-:W-:Y:S01]  /*1d90*/  VOTEU.ANY UP0, P2 ;  /* 0x0000000000ff7886 */ /* 0x000fe20001000100 */
[----:B------:R-:W-:Y:S02]  /*1da0*/  @P2 MOV R13, R4 ;  /* 0x00000004000d2202 */ /* 0x000fe40000000f00 */
[----:B------:R-:W-:Y:S02]  /*1db0*/  @P2 R2UR.BROADCAST UR8, R3 ;  /* 0x00000000030822ca */ /* 0x000fe400008e0000 */
[----:B------:R-:W-:-:S11]  /*1dc0*/  @P2 LOP3.LUT R11, R5, 0xffff, RZ, 0xc0, !PT ;  /* 0x0000ffff050b2812 */ /* 0x000fd600078ec0ff */
[----:B------:R-:W-:Y:S01]  /*1dd0*/  @UP0 UMOV UR36, UR8 ;  /* 0x0000000800240c82 */ /* 0x000fe20008000000 */
[----:B-1----:R-:W-:Y:S05]  /*1de0*/  @!P0 BRA `(.L_x_33) ;  /* 0x0000000000b88947 */ /* 0x002fea0003800000 */
[----:B------:R-:W4:Y:S01]  /*1df0*/  LDC.64 R4, c[0x0][0xb18] ;  /* 0x0002c600ff047b82 */ /* 0x000f220000000a00 */
[----:B------:R-:W-:-:S07]  /*1e00*/  ISETP.NE.AND P3, PT, R72, 0x1, PT ;  /* 0x000000014800780c */ /* 0x000fce0003f65270 */
[----:B------:R-:W1:Y:S08]  /*1e10*/  LDC.64 R6, c[0x0][0xb10] ;  /* 0x0002c400ff067b82 */ /* 0x000e700000000a00 */
[----:B------:R-:W2:Y:S08]  /*1e20*/  LDC R16, c[0x0][0xb20] ;  /* 0x0002c800ff107b82 */ /* 0x000eb00000000800 */
[----:B------:R-:W3:Y:S01]  /*1e30*/  LDC R18, c[0x0][0xb0c] ;  /* 0x0002c300ff127b82 */ /* 0x000ee20000000800 */
[----:B----4-:R-:W-:Y:S01]  /*1e40*/  IMAD.HI.U32 R17, R0, R5, RZ ;  /* 0x0000000500117227 */ /* 0x010fe200078e00ff */
[----:B------:R-:W-:-:S03]  /*1e50*/  ISETP.NE.AND P0, PT, R4, 0x1, PT ;  /* 0x000000010400780c */ /* 0x000fc60003f05270 */
[----:B------:R-:W-:-:S03]  /*1e60*/  IMAD.HI.U32 R5, R11, R5, RZ ;  /* 0x000000050b057227 */ /* 0x000fc600078e00ff */
[----:B------:R-:W4:Y:S01]  /*1e70*/  LDC.64 R2, c[0x0][0xb28] ;  /* 0x0002ca00ff027b82 */ /* 0x000f220000000a00 */
[----:B-1----:R-:W-:-:S04]  /*1e80*/  IMAD.HI.U32 R20, R9, R6, RZ ;  /* 0x0000000609147227 */ /* 0x002fc800078e00ff */
[----:B------:R-:W-:Y:S01]  /*1e90*/  IMAD.HI.U32 R22, R13, R6, RZ ;  /* 0x000000060d167227 */ /* 0x000fe200078e00ff */
[----:B------:R-:W-:Y:S02]  /*1ea0*/  SHF.R.U32.HI R20, RZ, R7, R20 ;  /* 0x00000007ff147219 */ /* 0x000fe40000011614 */
[-C--:B--2---:R-:W-:Y:S02]  /*1eb0*/  SHF.R.U32.HI R17, RZ, R16.reuse, R17 ;  /* 0x00000010ff117219 */ /* 0x084fe40000011611 */
[----:B------:R-:W-:Y:S02]  /*1ec0*/  SHF.R.U32.HI R16, RZ, R16, R5 ;  /* 0x00000010ff107219 */ /* 0x000fe40000011605 */
[----:B------:R-:W-:Y:S02]  /*1ed0*/  SEL R17, R0, R17, !P0 ;  /* 0x0000001100117207 */ /* 0x000fe40004000000 */
[----:B------:R-:W-:Y:S02]  /*1ee0*/  SHF.R.U32.HI R22, RZ, R7, R22 ;  /* 0x00000007ff167219 */ /* 0x000fe40000011616 */
[----:B---3--:R-:W-:-:S02]  /*1ef0*/  ISETP.NE.AND P1, PT, R18, 0x1, PT ;  /* 0x000000011200780c */ /* 0x008fc40003f25270 */
[----:B------:R-:W-:Y:S02]  /*1f00*/  SEL R5, R11, R16, !P0 ;  /* 0x000000100b057207 */ /* 0x000fe40004000000 */
[----:B------:R-:W-:Y:S02]  /*1f10*/  SEL R19, R9, R20, !P1 ;  /* 0x0000001409137207 */ /* 0x000fe40004800000 */
[----:B------:R-:W-:Y:S01]  /*1f20*/  SEL R7, R13, R22, !P1 ;  /* 0x000000160d077207 */ /* 0x000fe20004800000 */
[----:B----4-:R-:W-:-:S04]  /*1f30*/  IMAD.HI.U32 R20, R17, R2, RZ ;  /* 0x0000000211147227 */ /* 0x010fc800078e00ff */
[----:B------:R-:W-:Y:S01]  /*1f40*/  IMAD.HI.U32 R6, R19, R2, RZ ;  /* 0x0000000213067227 */ /* 0x000fe200078e00ff */
[----:B------:R-:W-:-:S04]  /*1f50*/  @P3 SHF.R.U32.HI R17, RZ, R3, R20 ;  /* 0x00000003ff113219 */ /* 0x000fc80000011614 */
        /* <DEDUP_REMOVED lines=8> */
[----:B------:R-:W-:-:S04]  /*1fe0*/  @!P0 IMAD.HI.U32 R16, R7, R2, RZ ;  /* 0x0000000207108227 */ /* 0x000fc800078e00ff */
[----:B------:R-:W-:Y:S01]  /*1ff0*/  IMAD.MOV R2, RZ, RZ, -R6 ;  /* 0x000000ffff027224 */ /* 0x000fe200078e0a06 */
[----:B------:R-:W-:-:S03]  /*2000*/  @!P0 SHF.R.U32.HI R16, RZ, R3, R16 ;  /* 0x00000003ff108219 */ /* 0x000fc60000011610 */
[----:B------:R-:W-:Y:S01]  /*2010*/  IMAD R2, R72, R2, R5 ;  /* 0x0000000248027224 */ /* 0x000fe200078e0205 */
[----:B------:R-:W-:Y:S02]  /*2020*/  @!P0 SEL R3, R7, R16, !P3 ;  /* 0x0000001007038207 */ /* 0x000fe40005800000 */
[----:B------:R-:W-:-:S03]  /*2030*/  IADD3 R16, PT, PT, -R5, RZ, RZ ;  /* 0x000000ff05107210 */ /* 0x000fc60007ffe1ff */
[--C-:B------:R-:W-:Y:S02]  /*2040*/  @!P0 IMAD.IADD R6, R6, 0x1, -R3.reuse ;  /* 0x0000000106068824 */ /* 0x100fe400078e0a03 */
[----:B------:R-:W-:Y:S01]  /*2050*/  @!P0 IMAD R3, R2, R19, R3 ;  /* 0x0000001302038224 */ /* 0x000fe200078e0203 */
[----:B------:R-:W-:Y:S01]  /*2060*/  IADD3 R2, PT, PT, -R7, RZ, RZ ;  /* 0x000000ff07027210 */ /* 0x000fe20007ffe1ff */
[----:B------:R-:W-:Y:S02]  /*2070*/  @!P0 IMAD R5, R72, R6, R7 ;  /* 0x0000000648058224 */ /* 0x000fe400078e0207 */
[----:B------:R-:W-:Y:S02]  /*2080*/  IMAD R11, R4, R16, R11 ;  /* 0x00000010040b7224 */ /* 0x000fe400078e020b */
[----:B------:R-:W-:Y:S02]  /*2090*/  @!P0 IMAD.MOV.U32 R7, RZ, RZ, R3 ;  /* 0x000000ffff078224 */ /* 0x000fe400078e0003 */
[----:B------:R-:W-:-:S02]  /*20a0*/  IMAD R2, R18, R2, R13 ;  /* 0x0000000212027224 */ /* 0x000fc400078e020d */
[----:B------:R-:W-:Y:S02]  /*20b0*/  IMAD R11, R5, R4, R11 ;  /* 0x00000004050b7224 */ /* 0x000fe400078e020b */
[----:B------:R-:W-:Y:S02]  /*20c0*/  IMAD R13, R7, R18, R2 ;  /* 0x00000012070d7224 */ /* 0x000fe400078e0202 */
.L_x_33:
[----:B------:R-:W1:Y:S02]  /*20d0*/  LDCU UR8, c[0x0][0xb30] ;  /* 0x00016600ff0877ac */ /* 0x000e640008000800 */
[----:B-1----:R-:W-:-:S09]  /*20e0*/  UISETP.NE.AND UP0, UPT, UR8, 0x1, UPT ;  /* 0x000000010800788c */ /* 0x002fd2000bf05270 */
[----:B------:R-:W-:Y:S05]  /*20f0*/  BRA.U UP0, `(.L_x_34) ;  /* 0x0000000100407547 */ /* 0x000fea000b800000 */
[----:B------:R-:W1:Y:S08]  /*2100*/  LDC.64 R4, c[0x0][0xb10] ;  /* 0x0002c400ff047b82 */ /* 0x000e700000000a00 */
[----:B------:R-:W2:Y:S08]  /*2110*/  LDC.64 R2, c[0x0][0xb18] ;  /* 0x0002c600ff027b82 */ /* 0x000eb00000000a00 */
[----:B------:R-:W3:Y:S08]  /*2120*/  LDC R6, c[0x0][0xb20] ;  /* 0x0002c800ff067b82 */ /* 0x000ef00000000800 */
[----:B------:R-:W4:Y:S01]  /*2130*/  LDC R16, c[0x0][0xb0c] ;  /* 0x0002c300ff107b82 */ /* 0x000f220000000800 */
[----:B-1----:R-:W-:-:S05]  /*2140*/  IMAD.HI.U32 R4, R13, R4, RZ ;  /* 0x000000040d047227 */ /* 0x002fca00078e00ff */
[----:B------:R-:W-:Y:S01]  /*2150*/  SHF.R.U32.HI R4, RZ, R5, R4 ;  /* 0x00000005ff047219 */ /* 0x000fe20000011604 */
[----:B--2---:R-:W-:Y:S01]  /*2160*/  IMAD.HI.U32 R3, R11, R3, RZ ;  /* 0x000000030b037227 */ /* 0x004fe200078e00ff */
[----:B------:R-:W-:-:S04]  /*2170*/  ISETP.NE.AND P0, PT, R2, 0x1, PT ;  /* 0x000000010200780c */ /* 0x000fc80003f05270 */
[----:B---3--:R-:W-:-:S04]  /*2180*/  SHF.R.U32.HI R6, RZ, R6, R3 ;  /* 0x00000006ff067219 */ /* 0x008fc80000011603 */
[----:B------:R-:W-:Y:S02]  /*2190*/  SEL R3, R11, R6, !P0 ;  /* 0x000000060b037207 */ /* 0x000fe40004000000 */
[----:B----4-:R-:W-:-:S04]  /*21a0*/  ISETP.NE.AND P1, PT, R16, 0x1, PT ;  /* 0x000000011000780c */ /* 0x010fc80003f25270 */
[----:B------:R-:W-:-:S05]  /*21b0*/  SEL R4, R13, R4, !P1 ;  /* 0x000000040d047207 */ /* 0x000fca0004800000 */
[----:B------:R-:W-:Y:S02]  /*21c0*/  IMAD.IADD R5, R3, 0x1, -R4 ;  /* 0x0000000103057824 */ /* 0x000fe400078e0a04 */
[----:B------:R-:W-:Y:S02]  /*21d0*/  IMAD.IADD R3, R4, 0x1, -R3 ;  /* 0x0000000104037824 */ /* 0x000fe400078e0a03 */
[----:B------:R-:W-:Y:S02]  /*21e0*/  IMAD R13, R5, R16, R13 ;  /* 0x00000010050d7224 */ /* 0x000fe400078e020d */
[----:B------:R-:W-:-:S07]  /*21f0*/  IMAD R11, R3, R2, R11 ;  /* 0x00000002030b7224 */ /* 0x000fce00078e020b */
.L_x_34:
[----:B------:R-:W-:Y:S01]  /*2200*/  VIADD R14, R14, 0x1 ;  /* 0x000000010e0e7836 */ /* 0x000fe20000000000 */
[----:B------:R-:W-:Y:S01]  /*2210*/  PLOP3.LUT P1, PT, PT, PT, PT, 0x80, 0x8 ;  /* 0x000000000008781c */ /* 0x000fe20003f2f070 */
[----:B------:R-:W-:Y:S02]  /*2220*/  IMAD.IADD R21, R13, 0x1, R152 ;  /* 0x000000010d157824 */ /* 0x000fe400078e0298 */
[----:B------:R-:W-:Y:S01]  /*2230*/  IMAD.IADD R20, R11, 0x1, R150 ;  /* 0x000000010b147824 */ /* 0x000fe200078e0296 */
[----:B------:R-:W-:-:S04]  /*2240*/  ISETP.NE.AND P0, PT, R14, 0x2, PT ;  /* 0x000000020e00780c */ /* 0x000fc80003f05270 */
[----:B------:R-:W-:Y:S02]  /*2250*/  SEL R3, RZ, 0x1, P0 ;  /* 0x00000001ff037807 */ /* 0x000fe40000000000 */
[----:B------:R-:W-:Y:S02]  /*2260*/  SEL R14, R14, RZ, P0 ;  /* 0x000000ff0e0e7207 */ /* 0x000fe40000000000 */
[----:B------:R-:W-:Y:S01]  /*2270*/  LOP3.LUT R12, R12, R3, RZ, 0x3c, !PT ;  /* 0x000000030c0c7212 */ /* 0x000fe200078e3cff */
[----:B------:R-:W-:Y:S06]  /*2280*/  @P2 BRA `(.L_x_35) ;  /* 0xfffffff000982947 */ /* 0x000fec000383ffff */
[----:B------:R-:W-:Y:S01]  /*2290*/  UIADD3 UR4, UPT, UPT, UR4, 0x18, URZ ;  /* 0x0000001804047890 */ /* 0x000fe2000fffe0ff */
[----:B------:R-:W-:-:S03]  /*22a0*/  SHF.L.U32 R3, R15, 0x1f, RZ ;  /* 0x0000001f0f037819 */ /* 0x000fc600000006ff */
[----:B------:R-:W-:-:S09]  /*22b0*/  ULEA UR5, UR6, UR4, 0x3 ;  /* 0x0000000406057291 */ /* 0x000fd2000f8e18ff */
[----:B------:R-:W1:Y:S02]  /*22c0*/  SYNCS.PHASECHK.TRANS64.TRYWAIT P0, [UR5], R3 ;  /* 0x00000003ff0075a7 */ /* 0x000e640008001105 */
[----:B-1----:R-:W-:Y:S05]  /*22d0*/  @!P0 BRA `(.L_x_36) ;  /* 0x0000008c009c8947 */ /* 0x002fea0003800000 */
.L_x_127:
[----:B------:R-:W-:-:S04]  /*22e0*/  UIADD3 UR6, UPT, UPT, UR6, 0x1, URZ ;  /* 0x0000000106067890 */ /* 0x000fc8000fffe0ff */
[----:B------:R-:W-:-:S04]  /*22f0*/  UISETP.NE.AND UP0, UPT, UR6, 0x3, UPT ;  /* 0x000000030600788c */ /* 0x000fc8000bf05270 */
[----:B------:R-:W-:Y:S02]  /*2300*/  USEL UR7, URZ, 0x1, UP0 ;  /* 0x00000001ff077887 */ /* 0x000fe40008000000 */
[----:B------:R-:W-:-:S04]  /*2310*/  USEL UR6, UR6, URZ, UP0 ;  /* 0x000000ff06067287 */ /* 0x000fc80008000000 */
[----:B------:R-:W-:Y:S01]  /*2320*/  ULEA UR5, UR6, UR4, 0x3 ;  /* 0x0000000406057291 */ /* 0x000fe2000f8e18ff */
[----:B------:R-:W-:-:S04]  /*2330*/  LOP3.LUT R15, R15, UR7, RZ, 0x3c, !PT ;  /* 0x000000070f0f7c12 */ /* 0x000fc8000f8e3cff */
[----:B-1----:R-:W-:-:S04]  /*2340*/  SHF.L.U32 R3, R15, 0x1f, RZ ;  /* 0x0000001f0f037819 */ /* 0x002fc800000006ff */
[----:B------:R-:W1:Y:S02]  /*2350*/  SYNCS.PHASECHK.TRANS64.TRYWAIT P0, [UR5], R3 ;  /* 0x00000003ff0075a7 */ /* 0x000e640008001105 */
[----:B-1----:R-:W-:Y:S05]  /*2360*/  @!P0 BRA `(.L_x_37) ;  /* 0x0000008c00908947 */ /* 0x002fea0003800000 */
.L_x_129:
[----:B------:R-:W-:-:S04]  /*2370*/  UIADD3 UR6, UPT, UPT, UR6, 0x1, URZ ;  /* 0x0000000106067890 */ /* 0x000fc8000fffe0ff */
[----:B------:R-:W-:-:S04]  /*2380*/  UISETP.NE.AND UP0, UPT, UR6, 0x3, UPT ;  /* 0x000000030600788c */ /* 0x000fc8000bf05270 */
[----:B------:R-:W-:Y:S02]  /*2390*/  USEL UR5, URZ, 0x1, UP0 ;  /* 0x00000001ff057887 */ /* 0x000fe40008000000 */
[----:B------:R-:W-:-:S04]  /*23a0*/  USEL UR6, UR6, URZ, UP0 ;  /* 0x000000ff06067287 */ /* 0x000fc80008000000 */
[----:B------:R-:W-:Y:S01]  /*23b0*/  ULEA UR6, UR6, UR4, 0x3 ;  /* 0x0000000406067291 */ /* 0x000fe2000f8e18ff */
[----:B-1----:R-:W-:-:S04]  /*23c0*/  LOP3.LUT R3, R15, UR5, RZ, 0x3c, !PT ;  /* 0x000000050f037c12 */ /* 0x002fc8000f8e3cff */
[----:B------:R-:W-:Y:S01]  /*23d0*/  SHF.L.U32 R3, R3, 0x1f, RZ ;  /* 0x0000001f03037819 */ /* 0x000fe200000006ff */
[----:B----4-:R-:W-:-:S07]  /*23e0*/  IMAD.U32 R0, RZ, RZ, UR6 ;  /* 0x00000006ff007e24 */ /* 0x010fce000f8e00ff */
.L_x_38:
[----:B-1----:R1:W2:Y:S02]  /*23f0*/  SYNCS.PHASECHK.TRANS64.TRYWAIT P0, [R0+URZ], R3 ;  /* 0x00000003000075a7 */ /* 0x0022a400080011ff */
[----:B--2---:R-:W-:Y:S05]  /*2400*/  @!P0 NANOSLEEP.SYNCS 0x989680 ;  /* 0x009896800000895d */ /* 0x004fea0003900000 */
[----:B------:R-:W2:Y:S02]  /*2410*/  @!P0 SYNCS.PHASECHK.TRANS64 P0, [R0+URZ], R3 ;  /* 0x00000003000085a7 */ /* 0x000ea400080010ff */
[----:B--2---:R-:W-:Y:S05]  /*2420*/  @P0 EXIT ;  /* 0x000000000000094d */ /* 0x004fea0003800000 */
[----:B------:R-:W-:Y:S05]  /*2430*/  BRA `(.L_x_38) ;  /* 0xfffffffc00ec7947 */ /* 0x000fea000383ffff */
.L_x_17:
[----:B------:R-:W-:-:S04]  /*2440*/  UISETP.NE.AND UP1, UPT, UR37, URZ, UPT ;  /* 0x000000ff2500728c */ /* 0x000fc8000bf25270 */
[----:B------:R-:W-:-:S09]  /*2450*/  UISETP.NE.OR UP1, UPT, UR8, 0x1, UP1 ;  /* 0x000000010800788c */ /* 0x000fd20008f25670 */
[----:B------:R-:W-:Y:S05]  /*2460*/  BRA.U UP1, `(.L_x_39) ;  /* 0x0000000501487547 */ /* 0x000fea000b800000 */
[----:B------:R-:W-:Y:S01]  /*2470*/  ISETP.NE.AND P2, PT, R2, RZ, PT ;  /* 0x000000ff0200720c */ /* 0x000fe20003f45270 */
[----:B------:R-:W-:Y:S01]  /*2480*/  IMAD.MOV.U32 R12, RZ, RZ, 0x1 ;  /* 0x00000001ff0c7424 */ /* 0x000fe200078e00ff */
[----:B------:R-:W-:Y:S02]  /*2490*/  CS2R R10, SRZ ;  /* 0x00000000000a7805 */ /* 0x000fe4000001ff00 */
[----:B------:R-:W-:Y:S01]  /*24a0*/  CS2R R8, SRZ ;  /* 0x0000000000087805 */ /* 0x000fe2000001ff00 */
[----:B------:R-:W-:Y:S01]  /*24b0*/  UMOV UR4, 0x400 ;  /* 0x0000040000047882 */ /* 0x000fe20000000000 */
[----:B------:R-:W-:Y:S01]  /*24c0*/  UMOV UR6, URZ ;  /* 0x000000ff00067c82 */ /* 0x000fe20008000000 */
[----:B------:R-:W-:-:S12]  /*24d0*/  ULEA UR37, UR37, UR4, 0x18 ;  /* 0x0000000425257291 */ /* 0x000fd8000f8ec0ff */
.L_x_43:
[----:B------:R-:W-:Y:S02]  /*24e0*/  LEA R0, R8, UR37, 0x3 ;  /* 0x0000002508007c11 */ /* 0x000fe4000f8e18ff */
[----:B------:R-:W-:-:S03]  /*24f0*/  SHF.L.U32 R5, R9, 0x1f, RZ ;  /* 0x0000001f09057819 */ /* 0x000fc600000006ff */
[----:B------:R-:W-:Y:S01]  /*2500*/  VIADD R4, R0, 0xd0 ;  /* 0x000000d000047836 */ /* 0x000fe20000000000 */
[----:B------:R-:W1:Y:S02]  /*2510*/  SYNCS.PHASECHK.TRANS64.TRYWAIT P0, [R0+URZ+0xc0], R5 ;  /* 0x0000c005000075a7 */ /* 0x000e6400080011ff */
[----:B-1----:R-:W-:Y:S05]  /*2520*/  @!P0 BRA `(.L_x_40) ;  /* 0x0000008c00388947 */ /* 0x002fea0003800000 */
.L_x_130:
[----:B------:R-:W-:Y:S01]  /*2530*/  ULEA UR5, UR6, UR37, 0x3 ;  /* 0x0000002506057291 */ /* 0x000fe2000f8e18ff */
[----:B------:R-:W-:Y:S02]  /*2540*/  PRMT R4, RZ, 0x654, R4 ;  /* 0x00000654ff047816 */ /* 0x000fe40000000004 */
[----:B-1----:R-:W-:Y:S01]  /*2550*/  SHF.L.U32 R5, R12, 0x1f, RZ ;  /* 0x0000001f0c057819 */ /* 0x002fe200000006ff */
[----:B------:R-:W-:Y:S01]  /*2560*/  UIADD3 UR4, UPT, UPT, UR5, 0x80, URZ ;  /* 0x0000008005047890 */ /* 0x000fe2000fffe0ff */
[----:B------:R1:W-:Y:S05]  /*2570*/  SYNCS.ARRIVE.TRANS64.RED.A1T0 RZ, [R4+URZ], RZ ;  /* 0x000000ff04ff79a7 */ /* 0x0003ea00081004ff */
[----:B------:R-:W-:Y:S01]  /*2580*/  IMAD.U32 R7, RZ, RZ, UR4 ;  /* 0x00000004ff077e24 */ /* 0x000fe2000f8e00ff */
[----:B------:R-:W2:Y:S04]  /*2590*/  SYNCS.PHASECHK.TRANS64.TRYWAIT P0, [UR5+0x90], R5 ;  /* 0x00009005ff0075a7 */ /* 0x000ea80008001105 */
[----:B------:R-:W-:Y:S01]  /*25a0*/  PRMT R6, R2, 0x654, R7 ;  /* 0x0000065402067816 */ /* 0x000fe20000000007 */
[----:B-1----:R-:W-:Y:S01]  /*25b0*/  @!P2 IMAD.MOV.U32 R4, RZ, RZ, 0x10 ;  /* 0x00000010ff04a424 */ /* 0x002fe200078e00ff */
[----:B--2---:R-:W-:Y:S06]  /*25c0*/  @!P0 BRA `(.L_x_41) ;  /* 0x0000008c00248947 */ /* 0x004fec0003800000 */
.L_x_132:
[----:B------:R-:W-:Y:S01]  /*25d0*/  ULEA UR4, UR6, UR37, 0x4 ;  /* 0x0000002506047291 */ /* 0x000fe2000f8e20ff */
[----:B------:R-:W-:Y:S01]  /*25e0*/  SEL R3, R6, R3, !P2 ;  /* 0x0000000306037207 */ /* 0x000fe20005000000 */
[----:B------:R-:W-:Y:S01]  /*25f0*/  UIADD3 UR5, UPT, UPT, UR5, 0x80, URZ ;  /* 0x0000008005057890 */ /* 0x000fe2000fffe0ff */
[----:B-1----:R-:W-:Y:S01]  /*2600*/  LEA R0, R11, UR37, 0x3 ;  /* 0x000000250b007c11 */ /* 0x002fe2000f8e18ff */
[----:B------:R-:W-:Y:S01]  /*2610*/  UIADD3 UR4, UPT, UPT, UR4, 0xf0, URZ ;  /* 0x000000f004047890 */ /* 0x000fe2000fffe0ff */
[----:B------:R-:W-:Y:S01]  /*2620*/  SHF.L.U32 R5, R10, 0x1f, RZ ;  /* 0x0000001f0a057819 */ /* 0x000fe200000006ff */
[----:B------:R1:W-:Y:S01]  /*2630*/  @!P2 SYNCS.ARRIVE.TRANS64.RED RZ, [R3+URZ], R4 ;  /* 0x0000000403ffa9a7 */ /* 0x0003e200080004ff */
[----:B------:R-:W-:Y:S01]  /*2640*/  UIADD3 UR6, UPT, UPT, UR6, 0x1, URZ ;  /* 0x0000000106067890 */ /* 0x000fe2000fffe0ff */
[----:B------:R-:W-:-:S03]  /*2650*/  VIADD R8, R8, 0x1 ;  /* 0x0000000108087836 */ /* 0x000fc60000000000 */
[----:B------:R-:W-:Y:S02]  /*2660*/  UISETP.NE.AND UP0, UPT, UR6, 0x2, UPT ;  /* 0x000000020600788c */ /* 0x000fe4000bf05270 */
[----:B------:R-:W-:Y:S06]  /*2670*/  UGETNEXTWORKID.BROADCAST [UR4], [UR5] ;  /* 0x00000000040073ca */ /* 0x000fec0008000100 */
[----:B------:R-:W-:Y:S01]  /*2680*/  USEL UR4, URZ, 0x1, UP0 ;  /* 0x00000001ff047887 */ /* 0x000fe20008000000 */
[----:B------:R-:W-:Y:S01]  /*2690*/  ISETP.NE.AND P0, PT, R8, 0x2, PT ;  /* 0x000000020800780c */ /* 0x000fe20003f05270 */
[----:B------:R-:W-:Y:S01]  /*26a0*/  USEL UR6, UR6, URZ, UP0 ;  /* 0x000000ff06067287 */ /* 0x000fe20008000000 */
[----:B------:R-:W2:Y:S03]  /*26b0*/  SYNCS.PHASECHK.TRANS64.TRYWAIT P1, [R0+URZ+0x80], R5 ;  /* 0x00008005000075a7 */ /* 0x000ea600080211ff */
[----:B------:R-:W-:Y:S01]  /*26c0*/  LOP3.LUT R12, R12, UR4, RZ, 0x3c, !PT ;  /* 0x000000040c0c7c12 */ /* 0x000fe2000f8e3cff */
[----:B-12---:R-:W-:Y:S07]  /*26d0*/  @!P1 BRA `(.L_x_42) ;  /* 0x0000008800f89947 */ /* 0x006fee0003800000 */
.L_x_133:
[C---:B------:R-:W-:Y:S01]  /*26e0*/  LEA R4, R11.reuse, UR37, 0x4 ;  /* 0x000000250b047c11 */ /* 0x040fe2000f8e20ff */
[----:B-1----:R-:W-:Y:S01]  /*26f0*/  VIADD R0, R0, 0x90 ;  /* 0x0000009000007836 */ /* 0x002fe20000000000 */
[----:B------:R-:W-:Y:S01]  /*2700*/  SEL R8, R8, RZ, P0 ;  /* 0x000000ff08087207 */ /* 0x000fe20000000000 */
[----:B------:R-:W-:-:S03]  /*2710*/  VIADD R11, R11, 0x1 ;  /* 0x000000010b0b7836 */ /* 0x000fc60000000000 */
[----:B------:R-:W1:Y:S01]  /*2720*/  LDS.128 R4, [R4+0xf0] ;  /* 0x0000f00004047984 */ /* 0x000e620000000c00 */
[----:B------:R-:W-:Y:S02]  /*2730*/  PRMT R0, RZ, 0x654, R0 ;  /* 0x00000654ff007816 */ /* 0x000fe40000000000 */
[C---:B------:R-:W-:Y:S01]  /*2740*/  ISETP.NE.AND P1, PT, R11.reuse, 0x2, PT ;  /* 0x000000020b00780c */ /* 0x040fe20003f25270 */
[----:B------:R-:W-:Y:S01]  /*2750*/  @!PT LDS RZ, [RZ] ;  /* 0x00000000fffff984 */ /* 0x000fe20000000800 */
[----:B------:R-:W-:Y:S01]  /*2760*/  @!PT LDS RZ, [RZ] ;  /* 0x00000000fffff984 */ /* 0x000fe20000000800 */
[----:B------:R-:W-:Y:S01]  /*2770*/  @!PT LDS RZ, [RZ] ;  /* 0x00000000fffff984 */ /* 0x000fe20000000800 */
[----:B------:R-:W-:Y:S01]  /*2780*/  @!PT LDS RZ, [RZ] ;  /* 0x00000000fffff984 */ /* 0x000fe20000000800 */
[----:B------:R2:W-:Y:S06]  /*2790*/  MEMBAR.ALL.CTA ;  /* 0x0000000000007992 */ /* 0x0005ec0000008000 */
[----:B--2---:R-:W2:Y:S01]  /*27a0*/  FENCE.VIEW.ASYNC.S ;  /* 0x00000000000073c6 */ /* 0x004ea20000000000 */
[----:B------:R-:W-:Y:S01]  /*27b0*/  SEL R11, R11, RZ, P1 ;  /* 0x000000ff0b0b7207 */ /* 0x000fe20000800000 */
[----:B--2---:R2:W-:Y:S01]  /*27c0*/  SYNCS.ARRIVE.TRANS64.RED.A1T0 RZ, [R0+URZ], RZ ;  /* 0x000000ff00ff79a7 */ /* 0x0045e200081004ff */
[----:B-1----:R-:W-:-:S02]  /*27d0*/  LOP3.LUT P3, RZ, R6, 0x1, RZ, 0xc0, !PT ;  /* 0x0000000106ff7812 */ /* 0x002fc4000786c0ff */
[----:B------:R-:W-:-:S04]  /*27e0*/  SEL R5, RZ, 0x1, P1 ;  /* 0x00000001ff057807 */ /* 0x000fc80000800000 */
[----:B------:R-:W-:Y:S02]  /*27f0*/  LOP3.LUT R10, R10, R5, RZ, 0x3c, !PT ;  /* 0x000000050a0a7212 */ /* 0x000fe400078e3cff */
[----:B--2---:R-:W-:-:S04]  /*2800*/  SEL R0, RZ, 0x1, P0 ;  /* 0x00000001ff007807 */ /* 0x004fc80000000000 */
[----:B------:R-:W-:Y:S01]  /*2810*/  LOP3.LUT R9, R9, R0, RZ, 0x3c, !PT ;  /* 0x0000000009097212 */ /* 0x000fe200078e3cff */
[----:B------:R-:W-:Y:S06]  /*2820*/  @P3 BRA `(.L_x_43) ;  /* 0xfffffffc002c3947 */ /* 0x000fec000383ffff */
[----:B------:R-:W-:Y:S01]  /*2830*/  ULEA UR5, UR6, UR37, 0x3 ;  /* 0x0000002506057291 */ /* 0x000fe2000f8e18ff */
[----:B------:R-:W-:-:S08]  /*2840*/  SHF.L.U32 R3, R12, 0x1f, RZ ;  /* 0x0000001f0c037819 */ /* 0x000fd000000006ff */
[----:B------:R-:W1:Y:S02]  /*2850*/  SYNCS.PHASECHK.TRANS64 P0, [UR5+0x90], R3 ;  /* 0x00009003ff0075a7 */ /* 0x000e640008001005 */
[----:B-1----:R-:W-:Y:S05]  /*2860*/  @P0 BRA `(.L_x_44) ;  /* 0x0000000000080947 */ /* 0x002fea0003800000 */
[----:B------:R-:W1:Y:S02]  /*2870*/  SYNCS.PHASECHK.TRANS64.TRYWAIT P0, [UR5+0x90], R3 ;  /* 0x00009003ff0075a7 */ /* 0x000e640008001105 */
[----:B-1----:R-:W-:Y:S05]  /*2880*/  @!P0 BRA `(.L_x_45) ;  /* 0x0000008800a08947 */ /* 0x002fea0003800000 */
.L_x_44:
[----:B------:R-:W-:-:S04]  /*2890*/  UIADD3 UR4, UPT, UPT, UR6, 0x1, URZ ;  /* 0x0000000106047890 */ /* 0x000fc8000fffe0ff */
[----:B------:R-:W-:-:S04]  /*28a0*/  UISETP.NE.AND UP0, UPT, UR4, 0x2, UPT ;  /* 0x000000020400788c */ /* 0x000fc8000bf05270 */
[----:B------:R-:W-:Y:S02]  /*28b0*/  USEL UR7, URZ, 0x1, UP0 ;  /* 0x00000001ff077887 */ /* 0x000fe40008000000 */
[----:B------:R-:W-:-:S04]  /*28c0*/  USEL UR4, UR4, URZ, UP0 ;  /* 0x000000ff04047287 */ /* 0x000fc80008000000 */
[----:B------:R-:W-:Y:S01]  /*28d0*/  ULEA UR4, UR4, UR37, 0x3 ;  /* 0x0000002504047291 */ /* 0x000fe2000f8e18ff */
[----:B-1----:R-:W-:-:S04]  /*28e0*/  LOP3.LUT R3, R12, UR7, RZ, 0x3c, !PT ;  /* 0x000000070c037c12 */ /* 0x002fc8000f8e3cff */
[----:B------:R-:W-:-:S04]  /*28f0*/  SHF.L.U32 R0, R3, 0x1f, RZ ;  /* 0x0000001f03007819 */ /* 0x000fc800000006ff */
[----:B------:R-:W1:Y:S02]  /*2900*/  SYNCS.PHASECHK.TRANS64 P0, [UR4+0x90], R0 ;  /* 0x00009000ff0075a7 */ /* 0x000e640008001004 */
[----:B-1----:R-:W-:Y:S05]  /*2910*/  @P0 EXIT ;  /* 0x000000000000094d */ /* 0x002fea0003800000 */
[----:B------:R-:W-:Y:S02]  /*2920*/  SHF.L.U32 R3, R3, 0x1f, RZ ;  /* 0x0000001f03037819 */ /* 0x000fe400000006ff */
[----:B------:R-:W-:-:S07]  /*2930*/  MOV R0, UR4 ;  /* 0x0000000400007c02 */ /* 0x000fce0008000f00 */
.L_x_46:
[----:B-1----:R1:W2:Y:S02]  /*2940*/  SYNCS.PHASECHK.TRANS64.TRYWAIT P0, [R0+URZ+0x90], R3 ;  /* 0x00009003000075a7 */ /* 0x0022a400080011ff */
[----:B--2---:R-:W-:Y:S05]  /*2950*/  @!P0 NANOSLEEP.SYNCS 0x989680 ;  /* 0x009896800000895d */ /* 0x004fea0003900000 */
[----:B------:R-:W2:Y:S02]  /*2960*/  @!P0 SYNCS.PHASECHK.TRANS64 P0, [R0+URZ+0x90], R3 ;  /* 0x00009003000085a7 */ /* 0x000ea400080010ff */
[----:B--2---:R-:W-:Y:S05]  /*2970*/  @P0 EXIT ;  /* 0x000000000000094d */ /* 0x004fea0003800000 */
[----:B------:R-:W-:Y:S05]  /*2980*/  BRA `(.L_x_46) ;  /* 0xfffffffc00ec7947 */ /* 0x000fea000383ffff */
.L_x_39:
[----:B------:R-:W-:-:S09]  /*2990*/  UISETP.NE.AND UP1, UPT, UR8, URZ, UPT ;  /* 0x000000ff0800728c */ /* 0x000fd2000bf25270 */
[----:B------:R-:W-:Y:S05]  /*29a0*/  BRA.U UP1, `(.L_x_47) ;  /* 0x0000000d01687547 */ /* 0x000fea000b800000 */
[----:B------:R-:W-:Y:S01]  /*29b0*/  UMOV UR4, 0x40 ;  /* 0x0000004000047882 */ /* 0x000fe20000000000 */
[----:B------:R-:W-:Y:S01]  /*29c0*/  NOP ;  /* 0x0000000000007918 */ /* 0x000fe20000000000 */
[----:B------:R-:W-:Y:S01]  /*29d0*/  ULEA UR4, UR37, UR4, 0x18 ;  /* 0x0000000425047291 */ /* 0x000fe2000f8ec0ff */
[----:B------:R-:W-:Y:S02]  /*29e0*/  UMOV UR5, 0x400 ;  /* 0x0000040000057882 */ /* 0x000fe40000000000 */
[----:B------:R-:W-:-:S06]  /*29f0*/  ULEA UR37, UR37, UR5, 0x18 ;  /* 0x0000000525257291 */ /* 0x000fcc000f8ec0ff */
[----:B------:R-:W1:Y:S02]  /*2a00*/  LDS.U8 R0, [UR4+0x1c] ;  /* 0x00001c04ff007984 */ /* 0x000e640008000000 */
[----:B-1----:R-:W-:-:S13]  /*2a10*/  ISETP.NE.AND P0, PT, R0, RZ, PT ;  /* 0x000000ff0000720c */ /* 0x002fda0003f05270 */
[----:B------:R-:W-:Y:S05]  /*2a20*/  @P0 BRA `(.L_x_48) ;  /* 0x0000000000580947 */ /* 0x000fea0003800000 */
[----:B------:R-:W-:-:S13]  /*2a30*/  ELECT P0, URZ, PT ;  /* 0x0000000000ff782f */ /* 0x000fda0003800000 */
[----:B------:R-:W-:Y:S05]  /*2a40*/  @!P0 BRA `(.L_x_49) ;  /* 0x0000000000608947 */ /* 0x000fea0003800000 */
[----:B------:R-:W-:Y:S01]  /*2a50*/  UMOV UR5, 0x10 ;  /* 0x0000001000057882 */ /* 0x000fe20000000000 */
[----:B------:R-:W-:Y:S01]  /*2a60*/  HFMA2 R0, -RZ, RZ, 0, 5.9604644775390625e-08 ;  /* 0x00000001ff007431 */ /* 0x000fe200000001ff */
[----:B------:R-:W-:-:S03]  /*2a70*/  MOV R2, 0xffff ;  /* 0x0000ffff00027802 */ /* 0x000fc60000000f00 */
[----:B------:R-:W-:Y:S04]  /*2a80*/  DEPBAR.LE SB1, 0x36 ;  /* 0x00009d800000791a */ /* 0x000fe80000000000 */
[----:B------:R-:W1:Y:S02]  /*2a90*/  UTCATOMSWS.FIND_AND_SET.ALIGN UP0, UR5, UR5 ;  /* 0x00000005000575e3 */ /* 0x000e640008000800 */
[----:B-1----:R-:W-:Y:S01]  /*2aa0*/  MOV R3, UR5 ;  /* 0x0000000500037c02 */ /* 0x002fe20008000f00 */
[----:B------:R-:W-:Y:S06]  /*2ab0*/  BRA.U UP0, `(.L_x_50) ;  /* 0x0000000100187547 */ /* 0x000fec000b800000 */
.L_x_51:
[----:B------:R-:W-:Y:S05]  /*2ac0*/  NANOSLEEP 0x64 ;  /* 0x000000640000795d */ /* 0x000fea0003800000 */
[----:B------:R-:W-:-:S05]  /*2ad0*/  UMOV UR5, 0x10 ;  /* 0x0000001000057882 */ /* 0x000fca0000000000 */
[----:B------:R-:W-:Y:S04]  /*2ae0*/  DEPBAR.LE SB1, 0x36 ;  /* 0x00009d800000791a */ /* 0x000fe80000000000 */
[----:B------:R-:W1:Y:S02]  /*2af0*/  UTCATOMSWS.FIND_AND_SET.ALIGN UP0, UR5, UR5 ;  /* 0x00000005000575e3 */ /* 0x000e640008000800 */
[----:B-1----:R-:W-:Y:S01]  /*2b00*/  MOV R3, UR5 ;  /* 0x0000000500037c02 */ /* 0x002fe20008000f00 */
[----:B------:R-:W-:Y:S05]  /*2b10*/  BRA.U !UP0, `(.L_x_51) ;  /* 0xfffffffd08e87547 */ /* 0x000fea000b83ffff */
.L_x_50:
[-C--:B------:R-:W-:Y:S02]  /*2b20*/  SHF.L.U32 R2, R2, R3.reuse, RZ ;  /* 0x0000000302027219 */ /* 0x080fe400000006ff */
[----:B------:R-:W-:Y:S01]  /*2b30*/  SHF.L.U32 R0, R0, R3, RZ ;  /* 0x0000000300007219 */ /* 0x000fe200000006ff */
[----:B------:R-:W-:Y:S02]  /*2b40*/  IMAD.SHL.U32 R3, R3, 0x20, RZ ;  /* 0x0000002003037824 */ /* 0x000fe400078e00ff */
[----:B------:R1:W-:Y:S04]  /*2b50*/  ATOMS.OR RZ, [UR4+0x14], R2 ;  /* 0x00001402ffff798c */ /* 0x0003e8000b000004 */
[----:B------:R1:W-:Y:S04]  /*2b60*/  ATOMS.OR RZ, [UR4+0x18], R0 ;  /* 0x00001800ffff798c */ /* 0x0003e8000b000004 */
[----:B------:R1:W-:Y:S01]  /*2b70*/  STS [UR37+0x110], R3 ;  /* 0x00011003ff007988 */ /* 0x0003e20008000825 */
[----:B------:R-:W-:Y:S05]  /*2b80*/  BRA `(.L_x_49) ;  /* 0x0000000000107947 */ /* 0x000fea0003800000 */
.L_x_48:
[----:B------:R-:W-:Y:S02]  /*2b90*/  MOV R0, 0xffffffff ;  /* 0xffffffff00007802 */ /* 0x000fe40000000f00 */
[----:B------:R-:W-:-:S03]  /*2ba0*/  MOV R2, 0x2bd0 ;  /* 0x00002bd000027802 */ /* 0x000fc60000000f00 */
[----:B------:R1:W-:Y:S04]  /*2bb0*/  STS [UR37+0x110], R0 ;  /* 0x00011000ff007988 */ /* 0x0003e80008000825 */
[----:B-1-3-5:R-:W-:Y:S05]  /*2bc0*/  CALL.REL.NOINC `($__internal_1_$__cuda_sm10x_tcgen05_guardrail_trap_phase_invalid_during_alloc) ;  /* 0x0000008c00b47944 */ /* 0x02afea0003c00000 */
.L_x_49:
[----:B------:R-:W-:Y:S05]  /*2bd0*/  WARPSYNC.ALL ;  /* 0x0000000000007948 */ /* 0x000fea0003800000 */
[----:B------:R-:W2:Y:S01]  /*2be0*/  S2UR UR5, SR_CgaCtaId ;  /* 0x00000000000579c3 */ /* 0x000ea20000008800 */
[----:B------:R-:W-:Y:S01]  /*2bf0*/  UMOV UR4, 0x400 ;  /* 0x0000040000047882 */ /* 0x000fe20000000000 */
[----:B------:R-:W-:-:S06]  /*2c00*/  NOP ;  /* 0x0000000000007918 */ /* 0x000fcc0000000000 */
[----:B------:R-:W-:Y:S06]  /*2c10*/  BAR.ARV 0x6, 0xa0 ;  /* 0x0182800000007b1d */ /* 0x000fec0000002000 */
[----:B------:R-:W4:Y:S01]  /*2c20*/  LDCU UR7, c[0x0][0x38c] ;  /* 0x00007180ff0777ac */ /* 0x000f220008000800 */
[----:B------:R-:W-:Y:S01]  /*2c30*/  IMAD.MOV.U32 R11, RZ, RZ, 0x1 ;  /* 0x00000001ff0b7424 */ /* 0x000fe200078e00ff */
[----:B------:R-:W-:Y:S01]  /*2c40*/  CS2R R8, SRZ ;  /* 0x0000000000087805 */ /* 0x000fe2000001ff00 */
[----:B------:R-:W-:Y:S01]  /*2c50*/  IMAD.MOV.U32 R10, RZ, RZ, RZ ;  /* 0x000000ffff0a7224 */ /* 0x000fe200078e00ff */
[----:B------:R-:W3:Y:S01]  /*2c60*/  LDCU UR6, c[0x0][0x38c] ;  /* 0x00007180ff0677ac */ /* 0x000ee20008000800 */
[----:B------:R-:W-:Y:S01]  /*2c70*/  UMOV UR14, URZ ;  /* 0x000000ff000e7c82 */ /* 0x000fe20008000000 */
[----:B------:R-:W-:Y:S01]  /*2c80*/  UMOV UR13, URZ ;  /* 0x000000ff000d7c82 */ /* 0x000fe20008000000 */
[----:B--2---:R-:W-:Y:S01]  /*2c90*/  ULEA UR5, UR5, UR4, 0x18 ;  /* 0x0000000405057291 */ /* 0x004fe2000f8ec0ff */
[----:B------:R-:W-:Y:S01]  /*2ca0*/  UMOV UR24, 0x0 ;  /* 0x0000000000187882 */ /* 0x000fe20000000000 */
[----:B------:R-:W-:-:S02]  /*2cb0*/  UMOV UR25, 0x84084a0 ;  /* 0x084084a000197882 */ /* 0x000fc40000000000 */
[----:B------:R-:W-:Y:S02]  /*2cc0*/  UIADD3 UR10, UPT, UPT, UR5, 0x18400, URZ ;  /* 0x00018400050a7890 */ /* 0x000fe4000fffe0ff */
[----:B------:R-:W-:Y:S02]  /*2cd0*/  UIADD3 UR15, UPT, UPT, UR5, 0xc400, URZ ;  /* 0x0000c400050f7890 */ /* 0x000fe4000fffe0ff */
[----:B----4-:R-:W-:Y:S01]  /*2ce0*/  UIADD3 UR7, UPT, UPT, UR7, 0x7f, URZ ;  /* 0x0000007f07077890 */ /* 0x010fe2000fffe0ff */
[----:B-1----:R-:W1:Y:S01]  /*2cf0*/  LDS R0, [UR5+0x110] ;  /* 0x00011005ff007984 */ /* 0x002e620008000800 */
[----:B------:R-:W-:Y:S02]  /*2d00*/  USHF.R.U32.HI UR10, URZ, 0x4, UR10 ;  /* 0x00000004ff0a7899 */ /* 0x000fe4000801160a */
[----:B------:R-:W-:Y:S02]  /*2d10*/  USHF.R.S32.HI UR4, URZ, 0x1f, UR7 ;  /* 0x0000001fff047899 */ /* 0x000fe40008011407 */
[----:B------:R-:W-:-:S02]  /*2d20*/  USHF.R.U32.HI UR15, URZ, 0x4, UR15 ;  /* 0x00000004ff0f7899 */ /* 0x000fc4000801160f */
[----:B------:R-:W-:Y:S02]  /*2d30*/  ULEA.HI UR4, UR4, UR7, URZ, 0x7 ;  /* 0x0000000704047291 */ /* 0x000fe4000f8f38ff */
[----:B------:R-:W-:Y:S02]  /*2d40*/  ULOP3.LUT UR10, UR10, 0x3fff, URZ, 0xc0, !UPT ;  /* 0x00003fff0a0a7892 */ /* 0x000fe4000f8ec0ff */
[----:B------:R-:W-:Y:S01]  /*2d50*/  USHF.R.S32.HI UR4, URZ, 0x7, UR4 ;  /* 0x00000007ff047899 */ /* 0x000fe20008011404 */
[----:B------:R-:W-:Y:S01]  /*2d60*/  UMOV UR22, 0x0 ;  /* 0x0000000000167882 */ /* 0x000fe20000000000 */
[----:B------:R-:W-:Y:S02]  /*2d70*/  UMOV UR23, 0x84084a0 ;  /* 0x084084a000177882 */ /* 0x000fe40000000000 */
[----:B------:R-:W-:Y:S02]  /*2d80*/  UISETP.LT.AND UP0, UPT, UR4, 0x1, UPT ;  /* 0x000000010400788c */ /* 0x000fe4000bf01270 */
[----:B------:R-:W-:-:S02]  /*2d90*/  ULOP3.LUT UR15, UR15, 0x3fff, URZ, 0xc0, !UPT ;  /* 0x00003fff0f0f7892 */ /* 0x000fc4000f8ec0ff */
[----:B------:R-:W-:Y:S02]  /*2da0*/  USEL UR9, UR4, 0x1, !UP0 ;  /* 0x0000000104097887 */ /* 0x000fe4000c000000 */
[----:B------:R-:W-:Y:S02]  /*2db0*/  ULOP3.LUT UR10, UR10, 0x10000, URZ, 0xfc, !UPT ;  /* 0x000100000a0a7892 */ /* 0x000fe4000f8efcff */
[----:B------:R-:W-:Y:S02]  /*2dc0*/  UIADD3 UR9, UPT, UPT, -UR9, URZ, URZ ;  /* 0x000000ff09097290 */ /* 0x000fe4000fffe1ff */
[----:B---3--:R-:W-:Y:S01]  /*2dd0*/  UISETP.GE.AND UP3, UPT, UR6, 0x1, UPT ;  /* 0x000000010600788c */ /* 0x008fe2000bf66270 */
[----:B------:R-:W-:Y:S01]  /*2de0*/  UMOV UR20, 0x0 ;  /* 0x0000000000147882 */ /* 0x000fe20000000000 */
[----:B------:R-:W-:Y:S01]  /*2df0*/  UMOV UR21, 0x84084a0 ;  /* 0x084084a000157882 */ /* 0x000fe20000000000 */
[----:B------:R-:W-:Y:S01]  /*2e00*/  UMOV UR18, 0x0 ;  /* 0x0000000000127882 */ /* 0x000fe20000000000 */
[----:B------:R-:W-:Y:S01]  /*2e10*/  UMOV UR19, 0x84084a0 ;  /* 0x084084a000137882 */ /* 0x000fe20000000000 */
[----:B-1----:R-:W-:-:S15]  /*2e20*/  R2UR UR16, R0 ;  /* 0x00000000001072ca */ /* 0x002fde00000e0000 */
.L_x_58:
[----:B------:R-:W-:Y:S02]  /*2e30*/  LEA R0, R10, UR5, 0x3 ;  /* 0x000000050a007c11 */ /* 0x000fe4000f8e18ff */
[----:B------:R-:W-:Y:S02]  /*2e40*/  SHF.L.U32 R5, R9, 0x1f, RZ ;  /* 0x0000001f09057819 */ /* 0x000fe400000006ff */
[----:B------:R-:W-:Y:S01]  /*2e50*/  PLOP3.LUT P0, PT, PT, PT, UP3, 0x80, 0x8 ;  /* 0x000000000008781c */ /* 0x000fe20003f0f038 */
[----:B------:R-:W-:Y:S01]  /*2e60*/  VIADD R3, R0, 0x90 ;  /* 0x0000009000037836 */ /* 0x000fe20000000000 */
[----:B-1----:R-:W1:Y:S02]  /*2e70*/  SYNCS.PHASECHK.TRANS64.TRYWAIT P1, [R0+URZ+0x80], R5 ;  /* 0x00008005000075a7 */ /* 0x002e6400080211ff */
[----:B-1-3--:R-:W-:Y:S09]  /*2e80*/  @!P1 BRA `(.L_x_52) ;  /* 0x0000008400389947 */ /* 0x00aff20003800000 */
.L_x_135:
[----:B------:R-:W-:Y:S01]  /*2e90*/  LEA R4, R10, UR5, 0x4 ;  /* 0x000000050a047c11 */ /* 0x000fe2000f8e20ff */
[----:B------:R-:W-:Y:S01]  /*2ea0*/  @UP3 ULEA UR6, UR13, UR5, 0x3 ;  /* 0x000000050d063291 */ /* 0x000fe2000f8e18ff */
[----:B------:R-:W-:Y:S01]  /*2eb0*/  PLOP3.LUT P2, PT, PT, PT, PT, 0x80, 0x8 ;  /* 0x000000000008781c */ /* 0x000fe20003f4f070 */
[----:B------:R-:W-:Y:S01]  /*2ec0*/  ULEA UR7, UR14, UR5, 0x3 ;  /* 0x000000050e077291 */ /* 0x000fe2000f8e18ff */
[----:B------:R-:W-:Y:S01]  /*2ed0*/  PRMT R3, RZ, 0x654, R3 ;  /* 0x00000654ff037816 */ /* 0x000fe20000000003 */
[----:B------:R-:W-:Y:S01]  /*2ee0*/  ULEA UR8, UR14, UR16, 0x8 ;  /* 0x000000100e087291 */ /* 0x000fe2000f8e40ff */
[----:B-1----:R-:W1:Y:S01]  /*2ef0*/  LDS.128 R4, [R4+0xf0] ;  /* 0x0000f00004047984 */ /* 0x002e620000000c00 */
[----:B------:R-:W-:Y:S02]  /*2f00*/  @P0 SHF.L.U32 R2, R8, 0x1f, RZ ;  /* 0x0000001f08020819 */ /* 0x000fe400000006ff */
[----:B------:R-:W-:Y:S01]  /*2f10*/  SHF.L.U32 R0, R11, 0x1f, RZ ;  /* 0x0000001f0b007819 */ /* 0x000fe200000006ff */
[----:B------:R-:W-:Y:S01]  /*2f20*/  @!PT LDS RZ, [RZ] ;  /* 0x00000000fffff984 */ /* 0x000fe20000000800 */
[----:B------:R-:W-:Y:S01]  /*2f30*/  @!PT LDS RZ, [RZ] ;  /* 0x00000000fffff984 */ /* 0x000fe20000000800 */
[----:B------:R-:W-:Y:S01]  /*2f40*/  @!PT LDS RZ, [RZ] ;  /* 0x00000000fffff984 */ /* 0x000fe20000000800 */
[----:B------:R-:W-:Y:S01]  /*2f50*/  @!PT LDS RZ, [RZ] ;  /* 0x00000000fffff984 */ /* 0x000fe20000000800 */
[----:B------:R2:W-:Y:S06]  /*2f60*/  MEMBAR.ALL.CTA ;  /* 0x0000000000007992 */ /* 0x0005ec0000008000 */
[----:B--2---:R-:W2:Y:S02]  /*2f70*/  FENCE.VIEW.ASYNC.S ;  /* 0x00000000000073c6 */ /* 0x004ea40000000000 */
[----:B--2---:R2:W-:Y:S01]  /*2f80*/  SYNCS.ARRIVE.TRANS64.RED.A1T0 RZ, [R3+URZ], RZ ;  /* 0x000000ff03ff79a7 */ /* 0x0045e200081004ff */
[----:B------:R2:W3:Y:S01]  /*2f90*/  @P0 SYNCS.PHASECHK.TRANS64.TRYWAIT P2, [UR6], R2 ;  /* 0x00000002ff0005a7 */ /* 0x0004e20008041106 */
[----:B-1----:R-:W-:Y:S01]  /*2fa0*/  LOP3.LUT P1, RZ, R6, 0x1, RZ, 0xc0, !PT ;  /* 0x0000000106ff7812 */ /* 0x002fe2000782c0ff */
[----:B------:R-:W1:Y:S02]  /*2fb0*/  SYNCS.PHASECHK.TRANS64.TRYWAIT P0, [UR7+0xb0], R0 ;  /* 0x0000b000ff0075a7 */ /* 0x000e640008001107 */
[----:B-123--:R-:W-:Y:S10]  /*2fc0*/  @!P0 BRA `(.L_x_53) ;  /* 0x0000008000fc8947 */ /* 0x00eff40003800000 */
.L_x_137:
[----:B------:R-:W-:Y:S01]  /*2fd0*/  IADD3 R10, PT, PT, R10, 0x1, RZ ;  /* 0x000000010a0a7810 */ /* 0x000fe20007ffe0ff */
[----:B------:R-:W-:Y:S06]  /*2fe0*/  BRA.U !UP3, `(.L_x_54) ;  /* 0x000000010bc07547 */ /* 0x000fec000b800000 */
[----:B------:R-:W-:Y:S01]  /*2ff0*/  UPLOP3.LUT UP4, UPT, UPT, UPT, UPT, 0x40, 0x4 ;  /* 0x000000000004789c */ /* 0x000fe20003f8e870 */
[----:B------:R-:W-:Y:S01]  /*3000*/  UMOV UR12, UR9 ;  /* 0x00000009000c7c82 */ /* 0x000fe20008000000 */
[----:B------:R-:W-:Y:S01]  /*3010*/  UMOV UR11, UR4 ;  /* 0x00000004000b7c82 */ /* 0x000fe20008000000 */
[----:B------:R-:W-:-:S08]  /*3020*/  UMOV UR17, UR13 ;  /* 0x0000000d00117c82 */ /* 0x000fd00008000000 */
.L_x_57:
[----:B------:R-:W-:Y:S02]  /*3030*/  UIADD3 UR12, UPT, UPT, UR12, 0x1, URZ ;  /* 0x000000010c0c7890 */ /* 0x000fe4000fffe0ff */
[----:B--2---:R-:W-:Y:S02]  /*3040*/  ULEA UR6, UR17, UR5, 0x3 ;  /* 0x0000000511067291 */ /* 0x004fe4000f8e18ff */
[----:B------:R-:W-:Y:S01]  /*3050*/  UISETP.NE.AND UP0, UPT, UR12, URZ, UPT ;  /* 0x000000ff0c00728c */ /* 0x000fe2000bf05270 */
[----:B---3--:R-:W-:Y:S10]  /*3060*/  @P2 BRA `(.L_x_55) ;  /* 0x00000000000c2947 */ /* 0x008ff40003800000 */
[----:B-1----:R-:W-:Y:S04]  /*3070*/  SHF.L.U32 R3, R8, 0x1f, RZ ;  /* 0x0000001f08037819 */ /* 0x002fe800000006ff */
[----:B------:R-:W1:Y:S02]  /*3080*/  SYNCS.PHASECHK.TRANS64.TRYWAIT P0, [UR6], R3 ;  /* 0x00000003ff0075a7 */ /* 0x000e640008001106 */
[----:B-1----:R-:W-:Y:S05]  /*3090*/  @!P0 BRA `(.L_x_56) ;  /* 0x0000008000e08947 */ /* 0x002fea0003800000 */
.L_x_55:
[----:B------:R-:W-:Y:S01]  /*30a0*/  UISETP.NE.AND UP1, UPT, UR11, 0x1, UPT ;  /* 0x000000010b00788c */ /* 0x000fe2000bf25270 */
[----:B------:R-:W-:Y:S01]  /*30b0*/  PLOP3.LUT P2, PT, PT, PT, PT, 0x80, 0x8 ;  /* 0x000000000008781c */ /* 0x000fe20003f4f070 */
[----:B------:R-:W-:Y:S02]  /*30c0*/  UIADD3 UR13, UPT, UPT, UR17, 0x1, URZ ;  /* 0x00000001110d7890 */ /* 0x000fe4000fffe0ff */
[----:B------:R-:W-:Y:S02]  /*30d0*/  ULEA UR28, UR17, UR15, 0xa ;  /* 0x0000000f111c7291 */ /* 0x000fe4000f8e50ff */
[----:B------:R-:W-:Y:S01]  /*30e0*/  UISETP.NE.AND UP2, UPT, UR13, 0x3, UPT ;  /* 0x000000030d00788c */ /* 0x000fe2000bf45270 */
[----:B------:R-:W-:Y:S01]  /*30f0*/  PLOP3.LUT P0, PT, PT, PT, UP1, 0x80, 0x8 ;  /* 0x000000000008781c */ /* 0x000fe20003f0f018 */
[----:B------:R-:W-:Y:S02]  /*3100*/  UIADD3 UR40, UPT, UPT, UR28, 0x100, URZ ;  /* 0x000001001c287890 */ /* 0x000fe4000fffe0ff */
[----:B------:R-:W-:Y:S02]  /*3110*/  USEL UR27, URZ, 0x1, UP2 ;  /* 0x00000001ff1b7887 */ /* 0x000fe40009000000 */
[----:B------:R-:W-:Y:S02]  /*3120*/  USEL UR13, UR13, URZ, UP2 ;  /* 0x000000ff0d0d7287 */ /* 0x000fe40009000000 */
[----:B------:R-:W-:Y:S02]  /*3130*/  UIADD3 UR36, UPT, UPT, UR28, 0x200, URZ ;  /* 0x000002001c247890 */ /* 0x000fe4000fffe0ff */
[----:B------:R-:W-:Y:S01]  /*3140*/  @UP1 ULEA UR26, UR13, UR5, 0x3 ;  /* 0x000000050d1a1291 */ /* 0x000fe2000f8e18ff */
[----:B------:R-:W-:Y:S01]  /*3150*/  LOP3.LUT R8, R8, UR27, RZ, 0x3c, !PT ;  /* 0x0000001b08087c12 */ /* 0x000fe2000f8e3cff */
[----:B------:R-:W-:Y:S02]  /*3160*/  UIADD3 UR32, UPT, UPT, UR28, 0x300, URZ ;  /* 0x000003001c207890 */ /* 0x000fe4000fffe0ff */
[----:B------:R-:W-:Y:S01]  /*3170*/  UIADD3 UR6, UPT, UPT, UR6, 0x18, URZ ;  /* 0x0000001806067890 */ /* 0x000fe2000fffe0ff */
[----:B-1----:R-:W-:Y:S01]  /*3180*/  @P0 SHF.L.U32 R0, R8, 0x1f, RZ ;  /* 0x0000001f08000819 */ /* 0x002fe200000006ff */
[----:B------:R-:W-:Y:S01]  /*3190*/  UIADD3 UR11, UPT, UPT, UR11, -0x1, URZ ;  /* 0xffffffff0b0b7890 */ /* 0x000fe2000fffe0ff */
[----:B------:R-:W-:Y:S02]  /*31a0*/  UMOV UR29, 0x40004040 ;  /* 0x40004040001d7882 */ /* 0x000fe40000000000 */
[----:B------:R2:W3:Y:S01]  /*31b0*/  @P0 SYNCS.PHASECHK.TRANS64.TRYWAIT P2, [UR26], R0 ;  /* 0x00000000ff0005a7 */ /* 0x0004e2000804111a */
[----:B------:R-:W-:Y:S01]  /*31c0*/  ULEA UR26, UR17, UR10, 0xb ;  /* 0x0000000a111a7291 */ /* 0x000fe2000f8e58ff */
[----:B------:R-:W-:Y:S01]  /*31d0*/  UMOV UR27, 0x40004040 ;  /* 0x40004040001b7882 */ /* 0x000fe20000000000 */
[----:B------:R-:W-:Y:S02]  /*31e0*/  UMOV UR41, 0x40004040 ;  /* 0x4000404000297882 */ /* 0x000fe40000000000 */
[----:B------:R-:W-:Y:S02]  /*31f0*/  UIADD3 UR38, UPT, UPT, UR26, 0x2, URZ ;  /* 0x000000021a267890 */ /* 0x000fe4000fffe0ff */
[----:B------:R-:W-:Y:S02]  /*3200*/  UIADD3 UR34, UPT, UPT, UR26, 0x4, URZ ;  /* 0x000000041a227890 */ /* 0x000fe4000fffe0ff */
[----:B------:R-:W-:Y:S01]  /*3210*/  UIADD3 UR30, UPT, UPT, UR26, 0x6, URZ ;  /* 0x000000061a1e7890 */ /* 0x000fe2000fffe0ff */
[----:B------:R2:W-:Y:S01]  /*3220*/  UTCIMMA gdesc[UR28], gdesc[UR26], tmem[UR8], tmem[UR24], idesc[UR25], UP4 ;  /* 0x00ff181a1c0075ea */ /* 0x0005e2000a000108 */
[----:B------:R-:W-:Y:S01]  /*3230*/  UPLOP3.LUT UP4, UPT, UPT, UPT, UPT, 0x80, 0x8 ;  /* 0x000000000008789c */ /* 0x000fe20003f8f070 */
[----:B------:R-:W-:Y:S01]  /*3240*/  UMOV UR39, 0x40004040 ;  /* 0x4000404000277882 */ /* 0x000fe20000000000 */
[----:B------:R-:W-:Y:S01]  /*3250*/  UMOV UR37, 0x40004040 ;  /* 0x4000404000257882 */ /* 0x000fe20000000000 */
[----:B------:R2:W-:Y:S01]  /*3260*/  UTCIMMA gdesc[UR40], gdesc[UR38], tmem[UR8], tmem[UR22], idesc[UR23], UPT ;  /* 0x00ff1626280075ea */ /* 0x0005e2000b800108 */
[----:B------:R-:W-:Y:S01]  /*3270*/  UMOV UR35, 0x40004040 ;  /* 0x4000404000237882 */ /* 0x000fe20000000000 */
[----:B------:R-:W-:Y:S01]  /*3280*/  UMOV UR33, 0x40004040 ;  /* 0x4000404000217882 */ /* 0x000fe20000000000 */
[----:B------:R-:W-:Y:S01]  /*3290*/  UMOV UR31, 0x40004040 ;  /* 0x40004040001f7882 */ /* 0x000fe20000000000 */
[----:B------:R2:W-:Y:S01]  /*32a0*/  UTCIMMA gdesc[UR36], gdesc[UR34], tmem[UR8], tmem[UR20], idesc[UR21], UPT ;  /* 0x00ff1422240075ea */ /* 0x0005e2000b800108 */
[----:B------:R2:W-:Y:S01]  /*32b0*/  UTCIMMA gdesc[UR32], gdesc[UR30], tmem[UR8], tmem[UR18], idesc[UR19], UPT ;  /* 0x00ff121e200075ea */ /* 0x0005e2000b800108 */
[----:B------:R2:W-:Y:S01]  /*32c0*/  UTCBAR [UR6], URZ ;  /* 0x000000ff060073e9 */ /* 0x0005e200080000ff */
[----:B------:R-:W-:Y:S01]  /*32d0*/  UMOV UR17, UR13 ;  /* 0x0000000d00117c82 */ /* 0x000fe20008000000 */
[----:B------:R-:W-:Y:S05]  /*32e0*/  BRA.U UP0, `(.L_x_57) ;  /* 0xfffffffd00507547 */ /* 0x000fea000b83ffff */
.L_x_54:
[----:B------:R-:W-:Y:S01]  /*32f0*/  UIADD3 UR14, UPT, UPT, UR14, 0x1, URZ ;  /* 0x000000010e0e7890 */ /* 0x000fe2000fffe0ff */
[C---:B------:R-:W-:Y:S01]  /*3300*/  ISETP.NE.AND P0, PT, R10.reuse, 0x2, PT ;  /* 0x000000020a00780c */ /* 0x040fe20003f05270 */
[----:B------:R-:W-:Y:S02]  /*3310*/  UIADD3 UR7, UPT, UPT, UR7, 0xa0, URZ ;  /* 0x000000a007077890 */ /* 0x000fe4000fffe0ff */
[----:B------:R-:W-:Y:S01]  /*3320*/  UISETP.NE.AND UP0, UPT, UR14, 0x2, UPT ;  /* 0x000000020e00788c */ /* 0x000fe2000bf05270 */
[----:B-12---:R-:W-:Y:S02]  /*3330*/  SEL R0, RZ, 0x1, P0 ;  /* 0x00000001ff007807 */ /* 0x006fe40000000000 */
[----:B------:R-:W-:Y:S01]  /*3340*/  SEL R10, R10, RZ, P0 ;  /* 0x000000ff0a0a7207 */ /* 0x000fe20000000000 */
[----:B------:R-:W-:Y:S01]  /*3350*/  USEL UR6, URZ, 0x1, UP0 ;  /* 0x00000001ff067887 */ /* 0x000fe20008000000 */
[----:B------:R-:W-:Y:S01]  /*3360*/  LOP3.LUT R9, R9, R0, RZ, 0x3c, !PT ;  /* 0x0000000009097212 */ /* 0x000fe200078e3cff */
[----:B------:R-:W-:Y:S01]  /*3370*/  USEL UR14, UR14, URZ, UP0 ;  /* 0x000000ff0e0e7287 */ /* 0x000fe20008000000 */
[----:B------:R1:W-:Y:S03]  /*3380*/  UTCBAR [UR7], URZ ;  /* 0x000000ff070073e9 */ /* 0x0003e600080000ff */
[----:B------:R-:W-:Y:S01]  /*3390*/  LOP3.LUT R11, R11, UR6, RZ, 0x3c, !PT ;  /* 0x000000060b0b7c12 */ /* 0x000fe2000f8e3cff */
[----:B------:R-:W-:Y:S07]  /*33a0*/  @P1 BRA `(.L_x_58) ;  /* 0xfffffff800a01947 */ /* 0x000fee000383ffff */
[----:B------:R-:W2:Y:S01]  /*33b0*/  S2UR UR4, SR_CgaCtaId ;  /* 0x00000000000479c3 */ /* 0x000ea20000008800 */
[----:B------:R-:W-:Y:S01]  /*33c0*/  ELECT P0, URZ, PT ;  /* 0x0000000000ff782f */ /* 0x000fe20003800000 */
[----:B------:R-:W-:Y:S01]  /*33d0*/  IMAD.MOV.U32 R0, RZ, RZ, 0x1 ;  /* 0x00000001ff007424 */ /* 0x000fe200078e00ff */
[----:B------:R-:W-:Y:S01]  /*33e0*/  UIADD3 UR5, UPT, UPT, UR5, 0xb0, URZ ;  /* 0x000000b005057890 */ /* 0x000fe2000fffe0ff */
[----:B------:R-:W-:Y:S01]  /*33f0*/  SHF.L.U32 R3, R11, 0x1f, RZ ;  /* 0x0000001f0b037819 */ /* 0x000fe200000006ff */
[----:B------:R-:W-:-:S03]  /*3400*/  UMOV UR6, 0x40 ;  /* 0x0000004000067882 */ /* 0x000fc60000000000 */
[----:B------:R-:W-:Y:S01]  /*3410*/  UVIRTCOUNT.DEALLOC.SMPOOL 0x80 ;  /* 0x000000800000784c */ /* 0x000fe20000000000 */
[----:B--2---:R-:W-:Y:S02]  /*3420*/  ULEA UR4, UR4, UR6, 0x18 ;  /* 0x0000000604047291 */ /* 0x004fe4000f8ec0ff */
[----:B------:R-:W-:-:S07]  /*3430*/  ULEA UR6, UR14, UR5, 0x3 ;  /* 0x000000050e067291 */ /* 0x000fce000f8e18ff */
[----:B------:R2:W-:Y:S02]  /*3440*/  @P0 STS.U8 [UR4+0x1c], R0 ;  /* 0x00001c00ff000988 */ /* 0x0005e40008000004 */
[----:B------:R-:W4:Y:S02]  /*3450*/  SYNCS.PHASECHK.TRANS64.TRYWAIT P0, [UR6], R3 ;  /* 0x00000003ff0075a7 */ /* 0x000f240008001106 */
[----:B--2-4-:R-:W-:Y:S05]  /*3460*/  @!P0 BRA `(.L_x_59) ;  /* 0x0000008000048947 */ /* 0x014fea0003800000 */
.L_x_140:
[----:B-1----:R-:W-:-:S04]  /*3470*/  UIADD3 UR7, UPT, UPT, UR14, 0x1, URZ ;  /* 0x000000010e077890 */ /* 0x002fc8000fffe0ff */
[----:B------:R-:W-:-:S04]  /*3480*/  UISETP.NE.AND UP0, UPT, UR7, 0x2, UPT ;  /* 0x000000020700788c */ /* 0x000fc8000bf05270 */
[----:B------:R-:W-:Y:S02]  /*3490*/  USEL UR6, URZ, 0x1, UP0 ;  /* 0x00000001ff067887 */ /* 0x000fe40008000000 */
[----:B------:R-:W-:-:S04]  /*34a0*/  USEL UR7, UR7, URZ, UP0 ;  /* 0x000000ff07077287 */ /* 0x000fc80008000000 */
[----:B------:R-:W-:Y:S01]  /*34b0*/  ULEA UR7, UR7, UR5, 0x3 ;  /* 0x0000000507077291 */ /* 0x000fe2000f8e18ff */
[----:B--2---:R-:W-:-:S04]  /*34c0*/  LOP3.LUT R3, R11, UR6, RZ, 0x3c, !PT ;  /* 0x000000060b037c12 */ /* 0x004fc8000f8e3cff */
[----:B------:R-:W-:-:S04]  /*34d0*/  SHF.L.U32 R3, R3, 0x1f, RZ ;  /* 0x0000001f03037819 */ /* 0x000fc800000006ff */
[----:B------:R-:W1:Y:S02]  /*34e0*/  SYNCS.PHASECHK.TRANS64.TRYWAIT P0, [UR7], R3 ;  /* 0x00000003ff0075a7 */ /* 0x000e640008001107 */
[----:B-1----:R-:W-:Y:S05]  /*34f0*/  @!P0 BRA `(.L_x_60) ;  /* 0x0000007c00f88947 */ /* 0x002fea0003800000 */
.L_x_142:
[----:B------:R-:W-:Y:S01]  /*3500*/  NOP ;  /* 0x0000000000007918 */ /* 0x000fe20000000000 */
[----:B-1----:R-:W1:Y:S01]  /*3510*/  LDS R0, [UR4+0x14] ;  /* 0x00001404ff007984 */ /* 0x002e620008000800 */
[----:B------:R-:W-:Y:S01]  /*3520*/  ULOP3.LUT UR6, UR16, 0xffff, URZ, 0xc0, !UPT ;  /* 0x0000ffff10067892 */ /* 0x000fe2000f8ec0ff */
[----:B------:R-:W-:Y:S01]  /*3530*/  UMOV UR8, 0xffff ;  /* 0x0000ffff00087882 */ /* 0x000fe20000000000 */
[----:B------:R-:W-:Y:S02]  /*3540*/  UMOV UR5, 0x1 ;  /* 0x0000000100057882 */ /* 0x000fe40000000000 */
[----:B------:R-:W-:-:S04]  /*3550*/  USHF.R.U32.HI UR6, URZ, 0x5, UR6 ;  /* 0x00000005ff067899 */ /* 0x000fc80008011606 */
[----:B------:R-:W-:Y:S02]  /*3560*/  USHF.L.U32 UR8, UR8, UR6, URZ ;  /* 0x0000000608087299 */ /* 0x000fe400080006ff */
[----:B------:R-:W-:-:S04]  /*3570*/  USHF.L.U32 UR5, UR5, UR6, URZ ;  /* 0x0000000605057299 */ /* 0x000fc800080006ff */
[----:B-1----:R-:W-:-:S04]  /*3580*/  LOP3.LUT R0, R0, UR8, RZ, 0xc0, !PT ;  /* 0x0000000800007c12 */ /* 0x002fc8000f8ec0ff */
[----:B------:R-:W-:-:S13]  /*3590*/  ISETP.NE.AND P0, PT, R0, UR8, PT ;  /* 0x0000000800007c0c */ /* 0x000fda000bf05270 */
[----:B------:R-:W-:Y:S05]  /*35a0*/  @P0 BRA `(.L_x_61) ;  /* 0x0000000000580947 */ /* 0x000fea0003800000 */
[----:B------:R-:W1:Y:S02]  /*35b0*/  LDS R0, [UR4+0x18] ;  /* 0x00001804ff007984 */ /* 0x000e640008000800 */
[----:B-1----:R-:W-:-:S04]  /*35c0*/  LOP3.LUT R0, R0, UR5, RZ, 0xc0, !PT ;  /* 0x0000000500007c12 */ /* 0x002fc8000f8ec0ff */
[----:B------:R-:W-:-:S13]  /*35d0*/  ISETP.NE.AND P0, PT, R0, UR5, PT ;  /* 0x0000000500007c0c */ /* 0x000fda000bf05270 */
[----:B------:R-:W-:Y:S05]  /*35e0*/  @P0 BRA `(.L_x_62) ;  /* 0x00000000003c0947 */ /* 0x000fea0003800000 */
[----:B------:R-:W1:Y:S01]  /*35f0*/  S2R R2, SR_LANEID ;  /* 0x0000000000027919 */ /* 0x000e620000000000 */
[----:B------:R-:W-:Y:S01]  /*3600*/  ULOP3.LUT UR8, URZ, UR8, URZ, 0x33, !UPT ;  /* 0x00000008ff087292 */ /* 0x000fe2000f8e33ff */
[----:B------:R-:W-:Y:S01]  /*3610*/  LOP3.LUT R4, RZ, UR5, RZ, 0x33, !PT ;  /* 0x00000005ff047c12 */ /* 0x000fe2000f8e33ff */
[----:B------:R-:W-:Y:S02]  /*3620*/  VOTEU.ANY UR7, UPT, PT ;  /* 0x0000000000077886 */ /* 0x000fe400038e0100 */
[----:B------:R-:W-:Y:S01]  /*3630*/  UFLO.U32 UR7, UR7 ;  /* 0x00000007000772bd */ /* 0x000fe200080e0000 */
[----:B------:R-:W2:Y:S01]  /*3640*/  REDUX UR5, R4 ;  /* 0x00000000040573c4 */ /* 0x000ea20000000000 */
[----:B------:R-:W-:-:S06]  /*3650*/  IMAD.U32 R0, RZ, RZ, UR8 ;  /* 0x00000008ff007e24 */ /* 0x000fcc000f8e00ff */
[----:B------:R4:W-:Y:S01]  /*3660*/  UTCATOMSWS.AND URZ, UR8 ;  /* 0x0000000800ff79e3 */ /* 0x0009e20008000000 */
[----:B------:R-:W3:Y:S01]  /*3670*/  REDUX UR6, R0 ;  /* 0x00000000000673c4 */ /* 0x000ee20000000000 */
[----:B-1----:R-:W-:Y:S01]  /*3680*/  ISETP.EQ.U32.AND P0, PT, R2, UR7, PT ;  /* 0x0000000702007c0c */ /* 0x002fe2000bf02070 */
[----:B--2---:R-:W-:Y:S01]  /*3690*/  IMAD.U32 R2, RZ, RZ, UR5 ;  /* 0x00000005ff027e24 */ /* 0x004fe2000f8e00ff */
[----:B---3--:R-:W-:-:S11]  /*36a0*/  MOV R3, UR6 ;  /* 0x0000000600037c02 */ /* 0x008fd60008000f00 */
[----:B------:R4:W-:Y:S04]  /*36b0*/  @P0 ATOMS.AND RZ, [UR4+0x14], R3 ;  /* 0x00001403ffff098c */ /* 0x0009e8000a800004 */
[----:B------:R4:W-:Y:S01]  /*36c0*/  @P0 ATOMS.AND RZ, [UR4+0x18], R2 ;  /* 0x00001802ffff098c */ /* 0x0009e2000a800004 */
[----:B------:R-:W-:Y:S05]  /*36d0*/  BRA `(.L_x_63) ;  /* 0x0000000000147947 */ /* 0x000fea0003800000 */
.L_x_62:
[----:B------:R-:W-:Y:S02]  /*36e0*/  MOV R2, 0x3700 ;  /* 0x0000370000027802 */ /* 0x000fe40000000f00 */
[----:B---3-5:R-:W-:Y:S05]  /*36f0*/  CALL.REL.NOINC `($__internal_0_$__cuda_sm10x_tcgen05_guardrail_trap_col_being_dealloced_not_returned_by_alloc) ;  /* 0x0000008000dc7944 */ /* 0x028fea0003c00000 */
[----:B------:R-:W-:Y:S05]  /*3700*/  BRA `(.L_x_63) ;  /* 0x0000000000087947 */ /* 0x000fea0003800000 */
.L_x_61:
[----:B------:R-:W-:Y:S02]  /*3710*/  MOV R2, 0x3730 ;  /* 0x0000373000027802 */ /* 0x000fe40000000f00 */
[----:B---3-5:R-:W-:Y:S05]  /*3720*/  CALL.REL.NOINC `($__internal_2_$__cuda_sm10x_tcgen05_guardrail_trap_unallocated_columns_being_dealloced) ;  /* 0x0000008000e87944 */ /* 0x028fea0003c00000 */
.L_x_63:
[----:B------:R-:W-:Y:S01]  /*3730*/  NOP ;  /* 0x0000000000007918 */ /* 0x000fe20000000000 */
[----:B----4-:R-:W-:Y:S05]  /*3740*/  EXIT ;  /* 0x000000000000794d */ /* 0x010fea0003800000 */
.L_x_47:
[----:B------:R-:W-:-:S09]  /*3750*/  UISETP.NE.OR UP2, UPT, UR8, 0x3, !UP2 ;  /* 0x000000030800788c */ /* 0x000fd2000d745670 */
[----:B------:R-:W-:Y:S05]  /*3760*/  BRA.U UP2, `(.L_x_64) ;  /* 0x0000001102147547 */ /* 0x000fea000b800000 */
[----:B------:R-:W1:Y:S01]  /*3770*/  LDC R0, c[0x0][0xb30] ;  /* 0x0002cc00ff007b82 */ /* 0x000e620000000800 */
[----:B------:R-:W2:Y:S01]  /*3780*/  LDCU.64 UR8, c[0x0][0x888] ;  /* 0x00011100ff0877ac */ /* 0x000ea20008000a00 */
[----:B------:R-:W-:Y:S02]  /*3790*/  HFMA2 R29, -RZ, RZ, 0, 0 ;  /* 0x00000000ff1d7431 */ /* 0x000fe400000001ff */
[----:B------:R-:W-:Y:S01]  /*37a0*/  IMAD.MOV.U32 R31, RZ, RZ, 0x1 ;  /* 0x00000001ff1f7424 */ /* 0x000fe200078e00ff */
[----:B------:R-:W-:Y:S01]  /*37b0*/  MOV R23, 0x2000 ;  /* 0x0000200000177802 */ /* 0x000fe20000000f00 */
[----:B------:R-:W4:Y:S01]  /*37c0*/  LDCU.64 UR4, c[0x0][0x890] ;  /* 0x00011200ff0477ac */ /* 0x000f220008000a00 */
[----:B------:R-:W-:Y:S01]  /*37d0*/  IMAD.MOV.U32 R30, RZ, RZ, RZ ;  /* 0x000000ffff1e7224 */ /* 0x000fe200078e00ff */
[----:B------:R-:W3:Y:S01]  /*37e0*/  LDC R19, c[0x0][0x370] ;  /* 0x0000dc00ff137b82 */ /* 0x000ee20000000800 */
[----:B------:R-:W-:Y:S01]  /*37f0*/  UMOV UR7, 0x400 ;  /* 0x0000040000077882 */ /* 0x000fe20000000000 */
[----:B------:R-:W-:-:S02]  /*3800*/  UPLOP3.LUT UP1, UPT, UPT, UPT, UPT, 0x40, 0x4 ;  /* 0x000000000004789c */ /* 0x000fc40003f2e870 */
[----:B------:R-:W-:-:S04]  /*3810*/  ULEA UR7, UR37, UR7, 0x18 ;  /* 0x0000000725077291 */ /* 0x000fc8000f8ec0ff */
[----:B------:R-:W3:Y:S01]  /*3820*/  LDC R2, c[0x0][0xb0c] ;  /* 0x0002c300ff027b82 */ /* 0x000ee20000000800 */
[----:B------:R-:W-:Y:S02]  /*3830*/  UIADD3 UR13, UPT, UPT, UR7, 0x48, URZ ;  /* 0x00000048070d7890 */ /* 0x000fe4000fffe0ff */
[----:B--2---:R-:W-:Y:S02]  /*3840*/  UISETP.NE.U32.AND UP2, UPT, UR8, URZ, UPT ;  /* 0x000000ff0800728c */ /* 0x004fe4000bf45070 */
[----:B------:R-:W-:Y:S02]  /*3850*/  UIADD3 UR33, UPT, UPT, UR7, 0x30, URZ ;  /* 0x0000003007217890 */ /* 0x000fe4000fffe0ff */
[----:B----4-:R-:W-:Y:S01]  /*3860*/  UISETP.NE.U32.AND UP3, UPT, UR4, URZ, UPT ;  /* 0x000000ff0400728c */ /* 0x010fe2000bf65070 */
[----:B------:R-:W2:Y:S01]  /*3870*/  LDC R18, c[0x0][0xb20] ;  /* 0x0002c800ff127b82 */ /* 0x000ea20000000800 */
[----:B-1----:R-:W-:Y:S01]  /*3880*/  ISETP.NE.AND P1, PT, R0, 0x1, PT ;  /* 0x000000010000780c */ /* 0x002fe20003f25270 */
[----:B------:R-:W-:-:S02]  /*3890*/  UISETP.NE.AND.EX UP2, UPT, UR9, URZ, UPT, UP2 ;  /* 0x000000ff0900728c */ /* 0x000fc4000bf45320 */
[----:B------:R-:W-:Y:S02]  /*38a0*/  UIADD3 UR25, UPT, UPT, UR7, 0x38, URZ ;  /* 0x0000003807197890 */ /* 0x000fe4000fffe0ff */
[----:B------:R-:W-:Y:S02]  /*38b0*/  UIADD3 UR17, UPT, UPT, UR7, 0x40, URZ ;  /* 0x0000004007117890 */ /* 0x000fe4000fffe0ff */
[----:B------:R-:W1:Y:S01]  /*38c0*/  LDC.64 R32, c[0x0][0x348] ;  /* 0x0000d200ff207b82 */ /* 0x000e620000000a00 */
[----:B------:R-:W-:Y:S02]  /*38d0*/  UPRMT UR13, UR37, 0x654, UR13 ;  /* 0x00000654250d7896 */ /* 0x000fe4000800000d */
[----:B------:R-:W-:-:S05]  /*38e0*/  UISETP.NE.AND.EX UP3, UPT, UR5, URZ, UPT, UP3 ;  /* 0x000000ff0500728c */ /* 0x000fca000bf65330 */
[----:B------:R-:W4:Y:S08]  /*38f0*/  LDC.64 R16, c[0x0][0xb10] ;  /* 0x0002c400ff107b82 */ /* 0x000f300000000a00 */
[----:B------:R-:W1:Y:S08]  /*3900*/  LDC.64 R6, c[0x0][0xb18] ;  /* 0x0002c600ff067b82 */ /* 0x000e700000000a00 */
[----:B------:R-:W1:Y:S08]  /*3910*/  LDC.64 R4, c[0x0][0xb28] ;  /* 0x0002ca00ff047b82 */ /* 0x000e700000000a00 */
[----:B--23--:R-:W1:Y:S02]  /*3920*/  LDC R22, c[0x0][0x374] ;  /* 0x0000dd00ff167b82 */ /* 0x00ce640000000800 */
.L_x_75:
[C---:B------:R-:W-:Y:S02]  /*3930*/  LEA R0, R30.reuse, UR7, 0x3 ;  /* 0x000000071e007c11 */ /* 0x040fe4000f8e18ff */
[----:B------:R-:W-:Y:S02]  /*3940*/  SHF.L.U32 R3, R29, 0x1f, RZ ;  /* 0x0000001f1d037819 */ /* 0x000fe400000006ff */
[----:B------:R-:W-:Y:S02]  /*3950*/  LEA R24, R30, UR7, 0x4 ;  /* 0x000000071e187c11 */ /* 0x000fe4000f8e20ff */
[----:B--2---:R-:W2:Y:S02]  /*3960*/  SYNCS.PHASECHK.TRANS64.TRYWAIT P0, [R0+URZ+0x80], R3 ;  /* 0x00008003000075a7 */ /* 0x004ea400080011ff */
[----:B--2---:R-:W-:Y:S05]  /*3970*/  @!P0 BRA `(.L_x_65) ;  /* 0x0000007800f08947 */ /* 0x004fea0003800000 */
.L_x_143:
[----:B------:R-:W-:Y:S01]  /*3980*/  ISETP.GE.AND P0, PT, R72, 0x1, PT ;  /* 0x000000014800780c */ /* 0x000fe20003f06270 */
[----:B------:R-:W3:Y:S01]  /*3990*/  LDS.128 R24, [R24+0xf0] ;  /* 0x0000f00018187984 */ /* 0x000ee20000000c00 */
[----:B--2---:R-:W-:Y:S01]  /*39a0*/  VIADD R0, R0, 0x90 ;  /* 0x0000009000007836 */ /* 0x004fe20000000000 */
[----:B------:R-:W-:Y:S01]  /*39b0*/  @!PT LDS RZ, [RZ] ;  /* 0x00000000fffff984 */ /* 0x000fe20000000800 */
[----:B------:R-:W-:Y:S01]  /*39c0*/  @!PT LDS RZ, [RZ] ;  /* 0x00000000fffff984 */ /* 0x000fe20000000800 */
[----:B------:R-:W-:Y:S01]  /*39d0*/  @!PT LDS RZ, [RZ] ;  /* 0x00000000fffff984 */ /* 0x000fe20000000800 */
[----:B------:R-:W-:Y:S01]  /*39e0*/  @!PT LDS RZ, [RZ] ;  /* 0x00000000fffff984 */ /* 0x000fe20000000800 */
[----:B------:R2:W-:Y:S06]  /*39f0*/  MEMBAR.ALL.CTA ;  /* 0x0000000000007992 */ /* 0x0005ec0000008000 */
[----:B--2---:R-:W2:Y:S01]  /*3a00*/  FENCE.VIEW.ASYNC.S ;  /* 0x00000000000073c6 */ /* 0x004ea20000000000 */
[----:B------:R-:W-:Y:S04]  /*3a10*/  PRMT R0, RZ, 0x654, R0 ;  /* 0x00000654ff007816 */ /* 0x000fe80000000000 */
[----:B--2---:R2:W-:Y:S01]  /*3a20*/  SYNCS.ARRIVE.TRANS64.RED.A1T0 RZ, [R0+URZ], RZ ;  /* 0x000000ff00ff79a7 */ /* 0x0045e200081004ff */
[----:B---3--:R-:W-:Y:S11]  /*3a30*/  LOP3.LUT P3, RZ, R26, 0x1, RZ, 0xc0, !PT ;  /* 0x000000011aff7812 */ /* 0x008ff6000786c0ff */
[----:B------:R-:W-:Y:S02]  /*3a40*/  @!UPT UIADD3 URZ, UPT, UPT, URZ, URZ, URZ ;  /* 0x000000fffffff290 */ /* 0x000fe4000fffe0ff */
[----:B------:R-:W-:Y:S02]  /*3a50*/  @P3 MOV R13, R24 ;  /* 0x00000018000d3202 */ /* 0x000fe40000000f00 */
[----:B------:R-:W-:Y:S01]  /*3a60*/  @P3 LOP3.LUT R8, R25, 0xffff, RZ, 0xc0, !PT ;  /* 0x0000ffff19083812 */ /* 0x000fe200078ec0ff */
[----:B--2---:R-:W-:Y:S06]  /*3a70*/  @!P0 BRA `(.L_x_66) ;  /* 0x0000000000a48947 */ /* 0x004fec0003800000 */
[----:B-1----:R-:W-:Y:S01]  /*3a80*/  IMAD.HI.U32 R35, R22, R7, RZ ;  /* 0x0000000716237227 */ /* 0x002fe200078e00ff */
[----:B------:R-:W-:Y:S02]  /*3a90*/  ISETP.NE.AND P0, PT, R6, 0x1, PT ;  /* 0x000000010600780c */ /* 0x000fe40003f05270 */
[----:B------:R-:W-:Y:S01]  /*3aa0*/  ISETP.NE.AND P2, PT, R72, 0x1, PT ;  /* 0x000000014800780c */ /* 0x000fe20003f45270 */
[----:B----4-:R-:W-:Y:S01]  /*3ab0*/  IMAD.HI.U32 R34, R19, R16, RZ ;  /* 0x0000001013227227 */ /* 0x010fe200078e00ff */
[----:B------:R-:W-:Y:S02]  /*3ac0*/  SHF.R.U32.HI R35, RZ, R18, R35 ;  /* 0x00000012ff237219 */ /* 0x000fe40000011623 */
[----:B------:R-:W-:Y:S01]  /*3ad0*/  ISETP.NE.AND P4, PT, R2, 0x1, PT ;  /* 0x000000010200780c */ /* 0x000fe20003f85270 */
[----:B------:R-:W-:Y:S01]  /*3ae0*/  IMAD.HI.U32 R36, R13, R16, RZ ;  /* 0x000000100d247227 */ /* 0x000fe200078e00ff */
[----:B------:R-:W-:Y:S02]  /*3af0*/  SHF.R.U32.HI R34, RZ, R17, R34 ;  /* 0x00000011ff227219 */ /* 0x000fe40000011622 */
[----:B------:R-:W-:Y:S01]  /*3b00*/  SEL R3, R22, R35, !P0 ;  /* 0x0000002316037207 */ /* 0x000fe20004000000 */
[C---:B------:R-:W-:Y:S01]  /*3b10*/  IMAD.HI.U32 R35, R8.reuse, R7, RZ ;  /* 0x0000000708237227 */ /* 0x040fe200078e00ff */
[----:B------:R-:W-:Y:S02]  /*3b20*/  SEL R11, R19, R34, !P4 ;  /* 0x00000022130b7207 */ /* 0x000fe40006000000 */
[----:B------:R-:W-:Y:S01]  /*3b30*/  SHF.R.U32.HI R36, RZ, R17, R36 ;  /* 0x00000011ff247219 */ /* 0x000fe20000011624 */
[----:B------:R-:W-:Y:S01]  /*3b40*/  IMAD.HI.U32 R38, R3, R4, RZ ;  /* 0x0000000403267227 */ /* 0x000fe200078e00ff */
[----:B------:R-:W-:Y:S03]  /*3b50*/  SHF.R.U32.HI R35, RZ, R18, R35 ;  /* 0x00000012ff237219 */ /* 0x000fe60000011623 */
[----:B------:R-:W-:Y:S01]  /*3b60*/  IMAD.HI.U32 R34, R11, R4, RZ ;  /* 0x000000040b227227 */ /* 0x000fe200078e00ff */
[----:B------:R-:W-:Y:S02]  /*3b70*/  @P2 SHF.R.U32.HI R3, RZ, R5, R38 ;  /* 0x00000005ff032219 */ /* 0x000fe40000011626 */
[----:B------:R-:W-:Y:S02]  /*3b80*/  SEL R9, R8, R35, !P0 ;  /* 0x0000002308097207 */ /* 0x000fe40004000000 */
[----:B------:R-:W-:Y:S01]  /*3b90*/  @P2 SHF.R.U32.HI R11, RZ, R5, R34 ;  /* 0x00000005ff0b2219 */ /* 0x000fe20000011622 */
[C---:B------:R-:W-:Y:S01]  /*3ba0*/  IMAD R10, R72.reuse, R3, RZ ;  /* 0x00000003480a7224 */ /* 0x040fe200078e02ff */
[----:B------:R-:W-:Y:S01]  /*3bb0*/  SEL R3, R13, R36, !P4 ;  /* 0x000000240d037207 */ /* 0x000fe20006000000 */
[C---:B------:R-:W-:Y:S03]  /*3bc0*/  IMAD.HI.U32 R14, R9.reuse, R4, RZ ;  /* 0x00000004090e7227 */ /* 0x040fe600078e00ff */
[----:B------:R-:W-:Y:S01]  /*3bd0*/  ISETP.GE.AND P0, PT, R9, R10, PT ;  /* 0x0000000a0900720c */ /* 0x000fe20003f06270 */
[C---:B------:R-:W-:Y:S01]  /*3be0*/  IMAD R12, R72.reuse, R11, RZ ;  /* 0x0000000b480c7224 */ /* 0x040fe200078e02ff */
[-C--:B------:R-:W-:Y:S04]  /*3bf0*/  SHF.R.U32.HI R14, RZ, R5.reuse, R14 ;  /* 0x00000005ff0e7219 */ /* 0x080fe8000001160e */
[----:B------:R-:W-:Y:S02]  /*3c00*/  ISETP.GE.OR P0, PT, R3, R12, P0 ;  /* 0x0000000c0300720c */ /* 0x000fe40000706670 */
[----:B------:R-:W-:Y:S05]  /*3c10*/  SEL R15, R9, R14, !P2 ;  /* 0x0000000e090f7207 */ /* 0x000fea0005000000 */
[----:B------:R-:W-:Y:S04]  /*3c20*/  IMAD.MOV R14, RZ, RZ, -R15 ;  /* 0x000000ffff0e7224 */ /* 0x000fe800078e0a0f */
[----:B------:R-:W-:Y:S02]  /*3c30*/  IMAD R14, R72, R14, R9 ;  /* 0x0000000e480e7224 */ /* 0x000fe400078e0209 */
[C---:B------:R-:W-:Y:S05]  /*3c40*/  @!P0 IMAD.HI.U32 R10, R3.reuse, R4, RZ ;  /* 0x00000004030a8227 */ /* 0x040fea00078e00ff */
[----:B------:R-:W-:Y:S04]  /*3c50*/  @!P0 SHF.R.U32.HI R10, RZ, R5, R10 ;  /* 0x00000005ff0a8219 */ /* 0x000fe8000001160a */
[----:B------:R-:W-:Y:S01]  /*3c60*/  @!P0 SEL R0, R3, R10, !P2 ;  /* 0x0000000a03008207 */ /* 0x000fe20005000000 */
[----:B------:R-:W-:Y:S03]  /*3c70*/  IMAD.MOV R10, RZ, RZ, -R3 ;  /* 0x000000ffff0a7224 */ /* 0x000fe600078e0a03 */
[----:B------:R-:W-:Y:S01]  /*3c80*/  @!P0 IADD3 R15, PT, PT, R15, -R0, RZ ;  /* 0x800000000f0f8210 */ /* 0x000fe20007ffe0ff */
[----:B------:R-:W-:Y:S01]  /*3c90*/  @!P0 IMAD R0, R11, R14, R0 ;  /* 0x0000000e0b008224 */ /* 0x000fe200078e0200 */
[----:B------:R-:W-:Y:S01]  /*3ca0*/  IADD3 R11, PT, PT, -R9, RZ, RZ ;  /* 0x000000ff090b7210 */ /* 0x000fe20007ffe1ff */
[----:B------:R-:W-:Y:S02]  /*3cb0*/  IMAD R13, R2, R10, R13 ;  /* 0x0000000a020d7224 */ /* 0x000fe400078e020d */
[----:B------:R-:W-:Y:S02]  /*3cc0*/  @!P0 IMAD R9, R15, R72, R3 ;  /* 0x000000480f098224 */ /* 0x000fe400078e0203 */
[----:B------:R-:W-:Y:S02]  /*3cd0*/  @!P0 IMAD.MOV.U32 R3, RZ, RZ, R0 ;  /* 0x000000ffff038224 */ /* 0x000fe400078e0000 */
[----:B------:R-:W-:Y:S02]  /*3ce0*/  IMAD R8, R6, R11, R8 ;  /* 0x0000000b06087224 */ /* 0x000fe400078e0208 */
[----:B------:R-:W-:Y:S02]  /*3cf0*/  IMAD R13, R3, R2, R13 ;  /* 0x00000002030d7224 */ /* 0x000fe400078e020d */
[----:B------:R-:W-:Y:S02]  /*3d00*/  IMAD R8, R9, R6, R8 ;  /* 0x0000000609087224 */ /* 0x000fe400078e0208 */
.L_x_66:
[----:B------:R-:W-:Y:S05]  /*3d10*/  BRA.U UP1, `(.L_x_67) ;  /* 0x0000000101107547 */ /* 0x000fea000b800000 */
[----:B------:R-:W-:Y:S04]  /*3d20*/  MOV R0, UR6 ;  /* 0x0000000600007c02 */ /* 0x000fe80008000f00 */
[----:B------:R-:W-:Y:S04]  /*3d30*/  SHF.L.U32 R3, R0, 0x1f, RZ ;  /* 0x0000001f00037819 */ /* 0x000fe800000006ff */
[----:B------:R-:W2:Y:S02]  /*3d40*/  SYNCS.PHASECHK.TRANS64.TRYWAIT P0, [UR7+0x78], R3 ;  /* 0x00007803ff0075a7 */ /* 0x000ea40008001107 */
[----:B--2---:R-:W-:Y:S05]  /*3d50*/  @!P0 BRA `(.L_x_68) ;  /* 0x00000078000c8947 */ /* 0x004fea0003800000 */
.L_x_67:
[----:B------:R-:W-:Y:S02]  /*3d60*/  R2UR UR35, R21 ;  /* 0x00000000152372ca */ /* 0x000fe400000e0000 */
[----:B------:R-:W-:Y:S02]  /*3d70*/  R2UR UR34, R20 ;  /* 0x00000000142272ca */ /* 0x000fe400000e0000 */
[----:B------:R-:W-:Y:S02]  /*3d80*/  ISETP.NE.U32.AND P2, PT, RZ, UR4, PT ;  /* 0x00000004ff007c0c */ /* 0x000fe4000bf45070 */
[----:B------:R-:W-:Y:S02]  /*3d90*/  SHF.L.U32 R12, R31, 0x1f, RZ ;  /* 0x0000001f1f0c7819 */ /* 0x000fe400000006ff */
[----:B------:R-:W-:Y:S05]  /*3da0*/  ISETP.NE.AND.EX P2, PT, RZ, UR5, PT, P2 ;  /* 0x00000005ff007c0c */ /* 0x000fea000bf45320 */
[----:B------:R-:W-:Y:S02]  /*3db0*/  USHF.L.U32 UR35, UR35, 0x7, URZ ;  /* 0x0000000723237899 */ /* 0x000fe400080006ff */
[----:B------:R-:W-:Y:S01]  /*3dc0*/  USHF.L.U32 UR34, UR34, 0x8, URZ ;  /* 0x0000000822227899 */ /* 0x000fe200080006ff */
[----:B------:R-:W-:Y:S11]  /*3dd0*/  BRA.U !UP3, `(.L_x_69) ;  /* 0x000000010b347547 */ /* 0x000ff6000b800000 */
[----:B------:R-:W-:Y:S01]  /*3de0*/  UPLOP3.LUT UP0, UPT, UPT, UPT, UP2, 0x80, 0x8 ;  /* 0x000000000008789c */ /* 0x000fe20003f0f020 */
[----:B--2---:R-:W-:Y:S02]  /*3df0*/  HFMA2 R0, -RZ, RZ, 0, 5.9604644775390625e-08 ;  /* 0x00000001ff007431 */ /* 0x004fe400000001ff */
[----:B------:R-:W-:Y:S03]  /*3e00*/  IMAD.MOV.U32 R151, RZ, RZ, 0x1 ;  /* 0x00000001ff977424 */ /* 0x000fe600078e00ff */
[----:B------:R-:W-:Y:S05]  /*3e10*/  PLOP3.LUT P0, PT, PT, PT, UP0, 0x80, 0x8 ;  /* 0x000000000008781c */ /* 0x000fea0003f0f008 */
[----:B------:R-:W2:Y:S01]  /*3e20*/  @UP0 LDCU.64 UR10, c[0x0][0x888] ;  /* 0x00011100ff0a07ac */ /* 0x000ea20008000a00 */
[----:B------:R-:W-:Y:S07]  /*3e30*/  @UP0 UIMAD UR8, UR36, UR4, URZ ;  /* 0x00000004240802a4 */ /* 0x000fee000f8e02ff */
[----:B------:R-:W-:Y:S01]  /*3e40*/  @!P0 PRMT R151, R0, 0x7610, R151 ;  /* 0x0000761000978816 */ /* 0x000fe20000000097 */
[----:B--2---:R-:W-:Y:S03]  /*3e50*/  @UP0 UIMAD.WIDE UR10, UR8, 0x4, UR10 ;  /* 0x00000004080a08a5 */ /* 0x004fe6000f8e020a */
[----:B------:R-:W2:Y:S03]  /*3e60*/  @!UP0 LDCU UR8, c[0x0][0x880] ;  /* 0x00011000ff0887ac */ /* 0x000ea60008000800 */
[----:B------:R-:W-:Y:S01]  /*3e70*/  IMAD.U32 R10, RZ, RZ, UR10 ;  /* 0x0000000aff0a7e24 */ /* 0x000fe2000f8e00ff */
[----:B------:R-:W-:Y:S05]  /*3e80*/  MOV R11, UR11 ;  /* 0x0000000b000b7c02 */ /* 0x000fea0008000f00 */
[----:B-----5:R3:W5:Y:S02]  /*3e90*/  @P0 LDG.E R82, desc[UR46][R10.64] ;  /* 0x0000002e0a520981 */ /* 0x020764000c1e1900 */
[----:B--23--:R-:W-:Y:S07]  /*3ea0*/  @!P0 IMAD.U32 R82, RZ, RZ, UR8 ;  /* 0x00000008ff528e24 */ /* 0x00cfee000f8e00ff */
.L_x_69:
[----:B-----5:R-:W-:Y:S01]  /*3eb0*/  @!P2 ISETP.EQ.AND P0, PT, R82, RZ, PT ;  /* 0x000000ff5200a20c */ /* 0x020fe20003f02270 */
[----:B------:R-:W-:Y:S01]  /*3ec0*/  @!UPT UIADD3 URZ, UPT, UPT, URZ, URZ, URZ ;  /* 0x000000fffffff290 */ /* 0x000fe2000fffe0ff */
[----:B------:R-:W-:Y:S11]  /*3ed0*/  @!P2 BRA `(.L_x_70) ;  /* 0x000000000014a947 */ /* 0x000ff60003800000 */
[----:B------:R-:W-:Y:S02]  /*3ee0*/  LOP3.LUT P2, RZ, R151, 0xff, RZ, 0xc0, !PT ;  /* 0x000000ff97ff7812 */ /* 0x000fe4000784c0ff */
[----:B------:R-:W-:Y:S04]  /*3ef0*/  PLOP3.LUT P0, PT, PT, PT, UP0, 0x80, 0x8 ;  /* 0x000000000008781c */ /* 0x000fe80003f0f008 */
[----:B------:R-:W-:Y:S07]  /*3f00*/  PLOP3.LUT P0, PT, P0, PT, PT, 0x8, 0x80 ;  /* 0x000000000080781c */ /* 0x000fee000070e170 */
[----:B------:R-:W-:Y:S11]  /*3f10*/  @P2 ISETP.EQ.AND P0, PT, R82, RZ, PT ;  /* 0x000000ff5200220c */ /* 0x000ff60003f02270 */
[----:B------:R-:W-:Y:S02]  /*3f20*/  @!UPT UIADD3 URZ, UPT, UPT, URZ, URZ, URZ ;  /* 0x000000fffffff290 */ /* 0x000fe4000fffe0ff */
.L_x_70:
[----:B------:R-:W3:Y:S01]  /*3f30*/  SYNCS.PHASECHK.TRANS64.TRYWAIT P2, [UR7+0x50], R12 ;  /* 0x0000500cff0075a7 */ /* 0x000ee20008041107 */
[----:B------:R-:W-:Y:S04]  /*3f40*/  ELECT P4, URZ, PT ;  /* 0x0000000000ff782f */ /* 0x000fe80003880000 */
[----:B------:R-:W-:Y:S11]  /*3f50*/  PLOP3.LUT P4, PT, P0, P4, PT, 0xf2, 0x2f ;  /* 0x00000000002f781c */ /* 0x000ff60000789e72 */
[----:B------:R-:W-:Y:S02]  /*3f60*/  @!UPT UIADD3 URZ, UPT, UPT, URZ, URZ, URZ ;  /* 0x000000fffffff290 */ /* 0x000fe4000fffe0ff */
[----:B-1----:R-:W-:Y:S05]  /*3f70*/  @!P4 IADD3 R9, P0, PT, R32, 0x580, RZ ;  /* 0x000005802009c810 */ /* 0x002fea0007f1e0ff */
[----:B--2---:R-:W-:Y:S01]  /*3f80*/  @!P4 IMAD.X R0, RZ, RZ, R33, P0 ;  /* 0x000000ffff00c224 */ /* 0x004fe200000e0621 */
[----:B---3--:R-:W-:Y:S07]  /*3f90*/  @!P2 BRA `(.L_x_71) ;  /* 0x000000740094a947 */ /* 0x008fee0003800000 */
.L_x_146:
[----:B------:R-:W-:Y:S01]  /*3fa0*/  @!P4 R2UR UR8, R0 ;  /* 0x000000000008c2ca */ /* 0x000fe200000e0000 */
[----:B------:R-:W-:Y:S01]  /*3fb0*/  VOTEU.ALL UP1, P4 ;  /* 0x0000000000ff7886 */ /* 0x000fe20002020000 */
[----:B------:R-:W-:Y:S01]  /*3fc0*/  @!P4 R2UR UR9, R9 ;  /* 0x000000000909c2ca */ /* 0x000fe200000e0000 */
[----:B------:R-:W-:Y:S01]  /*3fd0*/  @!P4 IMAD.MOV.U32 R0, RZ, RZ, 0x2000 ;  /* 0x00002000ff00c424 */ /* 0x000fe200078e00ff */
[----:B------:R-:W-:Y:S01]  /*3fe0*/  UMOV UR10, 0x0 ;  /* 0x00000000000a7882 */ /* 0x000fe20000000000 */
[----:B------:R-:W-:Y:S01]  /*3ff0*/  UMOV UR11, 0x10000000 ;  /* 0x10000000000b7882 */ /* 0x000fe20000000000 */
[----:B------:R-:W-:Y:S01]  /*4000*/  @!UP1 UIADD3 UR32, UPT, UPT, UR7, 0x200, URZ ;  /* 0x0000020007209890 */ /* 0x000fe2000fffe0ff */
[----:B------:R-:W-:Y:S01]  /*4010*/  @!P4 IADD3 R9, P0, PT, R32, 0x580, RZ ;  /* 0x000005802009c810 */ /* 0x000fe20007f1e0ff */
[----:B------:R-:W-:Y:S05]  /*4020*/  VOTEU.ALL UP1, P4 ;  /* 0x0000000000ff7886 */ /* 0x000fea0002020000 */
[----:B------:R-:W-:Y:S01]  /*4030*/  IMAD.U32 R11, RZ, RZ, UR8 ;  /* 0x00000008ff0b7e24 */ /* 0x000fe2000f8e00ff */
[----:B------:R-:W-:Y:S01]  /*4040*/  UPRMT UR8, UR37, 0x654, UR33 ;  /* 0x0000065425087896 */ /* 0x000fe20008000021 */
[----:B------:R-:W-:Y:S03]  /*4050*/  IMAD.U32 R10, RZ, RZ, UR9 ;  /* 0x00000009ff0a7e24 */ /* 0x000fe6000f8e00ff */
[----:B------:R-:W-:Y:S02]  /*4060*/  @!P4 R2UR UR15, R11 ;  /* 0x000000000b0fc2ca */ /* 0x000fe400000e0000 */
[----:B------:R-:W-:Y:S11]  /*4070*/  @!P4 R2UR UR14, R10 ;  /* 0x000000000a0ec2ca */ /* 0x000ff600000e0000 */
[----:B------:R-:W-:Y:S02]  /*4080*/  @!UPT UIADD3 URZ, UPT, UPT, URZ, URZ, URZ ;  /* 0x000000fffffff290 */ /* 0x000fe4000fffe0ff */
[----:B------:R2:W-:Y:S01]  /*4090*/  @!UP1 UTMALDG.3D [UR32], [UR14], desc[UR10] ;  /* 0x00000a200e0095b4 */ /* 0x0005e20008011000 */
[----:B------:R3:W-:Y:S01]  /*40a0*/  @!P4 SYNCS.ARRIVE.TRANS64.RED.A0TR RZ, [UR7+0x30], R0 ;  /* 0x00003000ffffc9a7 */ /* 0x0007e20008300407 */
[----:B------:R-:W-:Y:S01]  /*40b0*/  SYNCS.ARRIVE.TRANS64.RED.A1T0 RZ, [UR8], RZ ;  /* 0x000000ffffff79a7 */ /* 0x000fe20008100408 */
[----:B---3--:R-:W-:Y:S01]  /*40c0*/  @!P4 IMAD.X R0, RZ, RZ, R33, P0 ;  /* 0x000000ffff00c224 */ /* 0x008fe200000e0621 */
[----:B------:R-:W3:Y:S02]  /*40d0*/  SYNCS.PHASECHK.TRANS64.TRYWAIT P2, [UR7+0x58], R12 ;  /* 0x0000580cff0075a7 */ /* 0x000ee40008041107 */
[----:B--23--:R-:W-:Y:S05]  /*40e0*/  @!P2 BRA `(.L_x_72) ;  /* 0x000000740058a947 */ /* 0x00cfea0003800000 */
.L_x_148:
        /* <DEDUP_REMOVED lines=8> */
[----:B------:R-:W-:Y:S01]  /*4170*/  @!UP1 UIADD3 UR24, UPT, UPT, UR7, 0x2200, URZ ;  /* 0x0000220007189890 */ /* 0x000fe2000fffe0ff */
[----:B------:R-:W-:Y:S01]  /*4180*/  VOTEU.ALL UP1, P4 ;  /* 0x0000000000ff7886 */ /* 0x000fe20002020000 */
[----:B------:R-:W-:Y:S01]  /*4190*/  UMOV UR27, UR35 ;  /* 0x00000023001b7c82 */ /* 0x000fe20008000000 */
[----:B------:R-:W-:Y:S02]  /*41a0*/  UMOV UR28, UR36 ;  /* 0x00000024001c7c82 */ /* 0x000fe40008000000 */
[----:B------:R-:W-:Y:S01]  /*41b0*/  IMAD.U32 R11, RZ, RZ, UR8 ;  /* 0x00000008ff0b7e24 */ /* 0x000fe2000f8e00ff */
[----:B------:R-:W-:Y:S01]  /*41c0*/  UPRMT UR8, UR37, 0x654, UR25 ;  /* 0x0000065425087896 */ /* 0x000fe20008000019 */
[----:B------:R-:W-:Y:S02]  /*41d0*/  IMAD.U32 R10, RZ, RZ, UR9 ;  /* 0x00000009ff0a7e24 */ /* 0x000fe4000f8e00ff */
[----:B------:R-:W-:Y:S01]  /*41e0*/  @!P4 IMAD.X R20, RZ, RZ, R33, P0 ;  /* 0x000000ffff14c224 */ /* 0x000fe200000e0621 */
[----:B------:R-:W-:Y:S02]  /*41f0*/  @!P4 R2UR UR15, R11 ;  /* 0x000000000b0fc2ca */ /* 0x000fe400000e0000 */
[----:B------:R-:W-:Y:S11]  /*4200*/  @!P4 R2UR UR14, R10 ;  /* 0x000000000a0ec2ca */ /* 0x000ff600000e0000 */
[----:B------:R-:W-:Y:S02]  /*4210*/  @!UPT UIADD3 URZ, UPT, UPT, URZ, URZ, URZ ;  /* 0x000000fffffff290 */ /* 0x000fe4000fffe0ff */
[----:B------:R2:W-:Y:S01]  /*4220*/  @!UP1 UTMALDG.3D [UR24], [UR14], desc[UR10] ;  /* 0x00000a180e0095b4 */ /* 0x0005e20008011000 */
[----:B------:R2:W-:Y:S01]  /*4230*/  @!P4 SYNCS.ARRIVE.TRANS64.RED.A0TR RZ, [UR7+0x38], R0 ;  /* 0x00003800ffffc9a7 */ /* 0x0005e20008300407 */
[----:B------:R-:W-:Y:S01]  /*4240*/  SYNCS.ARRIVE.TRANS64.RED.A1T0 RZ, [UR8], RZ ;  /* 0x000000ffffff79a7 */ /* 0x000fe20008100408 */
[----:B------:R-:W3:Y:S02]  /*4250*/  SYNCS.PHASECHK.TRANS64.TRYWAIT P2, [UR7+0x60], R12 ;  /* 0x0000600cff0075a7 */ /* 0x000ee40008041107 */
[----:B--23--:R-:W-:Y:S05]  /*4260*/  @!P2 BRA `(.L_x_73) ;  /* 0x000000740010a947 */ /* 0x00cfea0003800000 */
.L_x_150:
[----:B------:R-:W2:Y:S01]  /*4270*/  LDC.64 R14, c[0x0][0xb10] ;  /* 0x0002c400ff0e7b82 */ /* 0x000ea20000000a00 */
[----:B------:R-:W-:Y:S01]  /*4280*/  @!P4 R2UR UR8, R20 ;  /* 0x000000001408c2ca */ /* 0x000fe200000e0000 */
[----:B------:R-:W-:Y:S01]  /*4290*/  VOTEU.ALL UP1, P4 ;  /* 0x0000000000ff7886 */ /* 0x000fe20002020000 */
[----:B------:R-:W-:Y:S01]  /*42a0*/  @!P4 R2UR UR9, R21 ;  /* 0x000000001509c2ca */ /* 0x000fe200000e0000 */
[----:B------:R-:W-:Y:S01]  /*42b0*/  UMOV UR10, 0x0 ;  /* 0x00000000000a7882 */ /* 0x000fe20000000000 */
[----:B------:R-:W-:Y:S03]  /*42c0*/  UMOV UR11, 0x10000000 ;  /* 0x10000000000b7882 */ /* 0x000fe60000000000 */
[----:B------:R-:W3:Y:S01]  /*42d0*/  LDC.64 R10, c[0x0][0xb18] ;  /* 0x0002c600ff0a7b82 */ /* 0x000ee20000000a00 */
[----:B------:R-:W-:Y:S01]  /*42e0*/  @!UP1 UIADD3 UR18, UPT, UPT, UR34, 0x80, URZ ;  /* 0x0000008022129890 */ /* 0x000fe2000fffe0ff */
[----:B------:R-:W-:Y:S01]  /*42f0*/  @P3 SHF.R.U32.HI R28, RZ, 0x10, R25 ;  /* 0x00000010ff1c3819 */ /* 0x000fe20000011619 */
[----:B------:R-:W-:Y:S01]  /*4300*/  @!UP1 UIADD3 UR16, UPT, UPT, UR7, 0x4200, URZ ;  /* 0x0000420007109890 */ /* 0x000fe2000fffe0ff */
[----:B------:R-:W-:Y:S01]  /*4310*/  VIADD R30, R30, 0x1 ;  /* 0x000000011e1e7836 */ /* 0x000fe20000000000 */
[----:B------:R-:W-:Y:S03]  /*4320*/  VOTEU.ALL UP1, P4 ;  /* 0x0000000000ff7886 */ /* 0x000fe60002020000 */
[----:B------:R-:W5:Y:S01]  /*4330*/  @!P1 LDC R0, c[0x0][0xb20] ;  /* 0x0002c800ff009b82 */ /* 0x000f620000000800 */
[----:B------:R-:W-:Y:S01]  /*4340*/  UMOV UR19, UR35 ;  /* 0x0000002300137c82 */ /* 0x000fe20008000000 */
[----:B------:R-:W-:Y:S01]  /*4350*/  IMAD.U32 R21, RZ, RZ, UR8 ;  /* 0x00000008ff157e24 */ /* 0x000fe2000f8e00ff */
[----:B------:R-:W-:Y:S05]  /*4360*/  UMOV UR20, UR36 ;  /* 0x0000002400147c82 */ /* 0x000fea0008000000 */
[----:B-1----:R-:W1:Y:S01]  /*4370*/  @!P1 LDC R3, c[0x0][0xb0c] ;  /* 0x0002c300ff039b82 */ /* 0x002e620000000800 */
[----:B------:R-:W-:Y:S01]  /*4380*/  IMAD.U32 R20, RZ, RZ, UR9 ;  /* 0x00000009ff147e24 */ /* 0x000fe2000f8e00ff */
[----:B------:R-:W-:Y:S01]  /*4390*/  UPRMT UR8, UR37, 0x654, UR17 ;  /* 0x0000065425087896 */ /* 0x000fe20008000011 */
[----:B------:R-:W-:Y:S03]  /*43a0*/  @!P4 R2UR UR15, R21 ;  /* 0x00000000150fc2ca */ /* 0x000fe600000e0000 */
[----:B------:R-:W-:Y:S01]  /*43b0*/  @!P4 R2UR UR14, R20 ;  /* 0x00000000140ec2ca */ /* 0x000fe200000e0000 */
[----:B------:R-:W-:Y:S11]  /*43c0*/  @!P4 IMAD.MOV.U32 R20, RZ, RZ, 0x2000 ;  /* 0x00002000ff14c424 */ /* 0x000ff600078e00ff */
[----:B------:R-:W-:Y:S01]  /*43d0*/  @!UPT UIADD3 URZ, UPT, UPT, URZ, URZ, URZ ;  /* 0x000000fffffff290 */ /* 0x000fe2000fffe0ff */
[----:B------:R1:W-:Y:S01]  /*43e0*/  @!UP1 UTMALDG.3D [UR16], [UR14], desc[UR10] ;  /* 0x00000a100e0095b4 */ /* 0x0003e20008011000 */
[----:B------:R1:W-:Y:S02]  /*43f0*/  @!P4 SYNCS.ARRIVE.TRANS64.RED.A0TR RZ, [UR7+0x40], R20 ;  /* 0x00004014ffffc9a7 */ /* 0x0003e40008300407 */
[----:B-1----:R-:W-:Y:S01]  /*4400*/  @!P1 ISETP.NE.AND P2, PT, R3, 0x1, PT ;  /* 0x000000010300980c */ /* 0x002fe20003f45270 */
[C---:B--2---:R-:W-:Y:S01]  /*4410*/  @!P1 IMAD.HI.U32 R14, R13.reuse, R14, RZ ;  /* 0x0000000e0d0e9227 */ /* 0x044fe200078e00ff */
[----:B---3--:R-:W-:Y:S03]  /*4420*/  @!P1 ISETP.NE.AND P0, PT, R10, 0x1, PT ;  /* 0x000000010a00980c */ /* 0x008fe60003f05270 */
[C---:B------:R-:W-:Y:S01]  /*4430*/  @!P1 IMAD.HI.U32 R11, R8.reuse, R11, RZ ;  /* 0x0000000b080b9227 */ /* 0x040fe200078e00ff */
[----:B------:R-:W-:Y:S04]  /*4440*/  @!P1 SHF.R.U32.HI R14, RZ, R15, R14 ;  /* 0x0000000fff0e9219 */ /* 0x000fe8000001160e */
[----:B-----5:R-:W-:Y:S01]  /*4450*/  @!P1 SHF.R.U32.HI R9, RZ, R0, R11 ;  /* 0x00000000ff099219 */ /* 0x020fe2000001160b */
[----:B------:R-:W-:Y:S01]  /*4460*/  SYNCS.ARRIVE.TRANS64.RED.A1T0 RZ, [UR8], RZ ;  /* 0x000000ffffff79a7 */ /* 0x000fe20008100408 */
[----:B------:R-:W-:Y:S02]  /*4470*/  @!P1 SEL R14, R13, R14, !P2 ;  /* 0x0000000e0d0e9207 */ /* 0x000fe40005000000 */
[----:B------:R-:W-:Y:S01]  /*4480*/  @!P1 SEL R9, R8, R9, !P0 ;  /* 0x0000000908099207 */ /* 0x000fe20004000000 */
[----:B------:R-:W1:Y:S04]  /*4490*/  SYNCS.PHASECHK.TRANS64.TRYWAIT P5, [UR7+0x68], R12 ;  /* 0x0000680cff0075a7 */ /* 0x000e6800080a1107 */
[----:B------:R-:W-:Y:S02]  /*44a0*/  @!P1 IMAD.IADD R0, R9, 0x1, -R14 ;  /* 0x0000000109009824 */ /* 0x000fe400078e0a0e */
[----:B------:R-:W-:Y:S02]  /*44b0*/  @!P1 IMAD.IADD R9, R14, 0x1, -R9 ;  /* 0x000000010e099824 */ /* 0x000fe400078e0a09 */
[----:B------:R-:W-:Y:S02]  /*44c0*/  @!P1 IMAD R13, R0, R3, R13 ;  /* 0x00000003000d9224 */ /* 0x000fe400078e020d */
[----:B------:R-:W-:Y:S01]  /*44d0*/  @!P1 IMAD R8, R9, R10, R8 ;  /* 0x0000000a09089224 */ /* 0x000fe200078e0208 */
[----:B-1----:R-:W-:Y:S06]  /*44e0*/  @!P5 BRA `(.L_x_74) ;  /* 0x000000700088d947 */ /* 0x002fec0003800000 */
.L_x_152:
[----:B-1----:R-:W-:Y:S01]  /*44f0*/  @!P4 IADD3 R3, P0, PT, R32, 0x580, RZ ;  /* 0x000005802003c810 */ /* 0x002fe20007f1e0ff */
[----:B------:R-:W-:Y:S01]  /*4500*/  VOTEU.ALL UP1, P4 ;  /* 0x0000000000ff7886 */ /* 0x000fe20002020000 */
[----:B------:R-:W-:Y:S01]  /*4510*/  UMOV UR18, 0x0 ;  /* 0x0000000000127882 */ /* 0x000fe20000000000 */
[----:B------:R-:W-:Y:S01]  /*4520*/  UMOV UR19, 0x10000000 ;  /* 0x1000000000137882 */ /* 0x000fe20000000000 */
[----:B------:R-:W-:Y:S01]  /*4530*/  @!P4 R2UR UR9, R3 ;  /* 0x000000000309c2ca */ /* 0x000fe200000e0000 */
[----:B------:R-:W-:Y:S01]  /*4540*/  @!P4 IMAD.X R0, RZ, RZ, R33, P0 ;  /* 0x000000ffff00c224 */ /* 0x000fe200000e0621 */
[----:B------:R-:W-:Y:S01]  /*4550*/  @!UP1 UIADD3 UR10, UPT, UPT, UR34, 0xc0, URZ ;  /* 0x000000c0220a9890 */ /* 0x000fe2000fffe0ff */
[----:B------:R-:W-:Y:S01]  /*4560*/  ISETP.NE.AND P0, PT, R30, 0x2, PT ;  /* 0x000000021e00780c */ /* 0x000fe20003f05270 */
[----:B------:R-:W-:Y:S01]  /*4570*/  UMOV UR11, UR35 ;  /* 0x00000023000b7c82 */ /* 0x000fe20008000000 */
[----:B------:R-:W-:Y:S01]  /*4580*/  UMOV UR12, UR36 ;  /* 0x00000024000c7c82 */ /* 0x000fe20008000000 */
[----:B------:R-:W-:Y:S01]  /*4590*/  @!P4 R2UR UR8, R0 ;  /* 0x000000000008c2ca */ /* 0x000fe200000e0000 */
[----:B------:R-:W-:Y:S01]  /*45a0*/  IMAD.IADD R20, R8, 0x1, R150 ;  /* 0x0000000108147824 */ /* 0x000fe200078e0296 */
[----:B------:R-:W-:Y:S01]  /*45b0*/  @P3 R2UR UR36, R28 ;  /* 0x000000001c2432ca */ /* 0x000fe200000e0000 */
[----:B------:R-:W-:Y:S01]  /*45c0*/  IMAD.IADD R21, R13, 0x1, R152 ;  /* 0x000000010d157824 */ /* 0x000fe200078e0298 */
[----:B------:R-:W-:Y:S02]  /*45d0*/  SEL R0, RZ, 0x1, P0 ;  /* 0x00000001ff007807 */ /* 0x000fe40000000000 */
[----:B------:R-:W-:Y:S01]  /*45e0*/  LOP3.LUT R31, R31, 0x1, RZ, 0x3c, !PT ;  /* 0x000000011f1f7812 */ /* 0x000fe200078e3cff */
[----:B------:R-:W-:Y:S01]  /*45f0*/  IMAD.U32 R10, RZ, RZ, UR9 ;  /* 0x00000009ff0a7e24 */ /* 0x000fe2000f8e00ff */
[----:B------:R-:W-:Y:S01]  /*4600*/  @!UP1 UIADD3 UR9, UPT, UPT, UR7, 0x48, URZ ;  /* 0x0000004807099890 */ /* 0x000fe2000fffe0ff */
[----:B------:R-:W-:Y:S02]  /*4610*/  LOP3.LUT R29, R29, R0, RZ, 0x3c, !PT ;  /* 0x000000001d1d7212 */ /* 0x000fe400078e3cff */
[----:B------:R-:W-:Y:S02]  /*4620*/  SEL R30, R30, RZ, P0 ;  /* 0x000000ff1e1e7207 */ /* 0x000fe40000000000 */
[----:B------:R-:W-:Y:S01]  /*4630*/  IMAD.U32 R11, RZ, RZ, UR8 ;  /* 0x00000008ff0b7e24 */ /* 0x000fe2000f8e00ff */
[----:B------:R-:W-:Y:S01]  /*4640*/  @!P4 R2UR UR14, R10 ;  /* 0x000000000a0ec2ca */ /* 0x000fe200000e0000 */
[----:B------:R-:W-:Y:S01]  /*4650*/  @!UP1 UIADD3 UR8, UPT, UPT, UR7, 0x6200, URZ ;  /* 0x0000620007089890 */ /* 0x000fe2000fffe0ff */
[----:B------:R-:W-:Y:S02]  /*4660*/  VOTEU.ALL UP1, P4 ;  /* 0x0000000000ff7886 */ /* 0x000fe40002020000 */
[----:B------:R-:W-:Y:S11]  /*4670*/  @!P4 R2UR UR15, R11 ;  /* 0x000000000b0fc2ca */ /* 0x000ff600000e0000 */
[----:B------:R-:W-:Y:S02]  /*4680*/  @!UPT UIADD3 URZ, UPT, UPT, URZ, URZ, URZ ;  /* 0x000000fffffff290 */ /* 0x000fe4000fffe0ff */
[----:B------:R2:W-:Y:S01]  /*4690*/  @!UP1 UTMALDG.3D [UR8], [UR14], desc[UR18] ;  /* 0x000012080e0095b4 */ /* 0x0005e20008011000 */
[----:B------:R2:W-:Y:S01]  /*46a0*/  @!P4 SYNCS.ARRIVE.TRANS64.RED.A0TR RZ, [UR7+0x48], R23 ;  /* 0x00004817ffffc9a7 */ /* 0x0005e20008300407 */
[----:B------:R-:W-:Y:S01]  /*46b0*/  UPLOP3.LUT UP1, UPT, UPT, UPT, UPT, 0x80, 0x8 ;  /* 0x000000000008789c */ /* 0x000fe20003f2f070 */
[----:B------:R-:W-:Y:S01]  /*46c0*/  SYNCS.ARRIVE.TRANS64.RED.A1T0 RZ, [UR13], RZ ;  /* 0x000000ffffff79a7 */ /* 0x000fe2000810040d */
[----:B------:R-:W-:Y:S09]  /*46d0*/  @P3 BRA `(.L_x_75) ;  /* 0xfffffff000943947 */ /* 0x000ff2000383ffff */
[----:B------:R-:W-:-:S04]  /*46e0*/  SHF.L.U32 R3, R31, 0x1f, RZ ;  /* 0x0000001f1f037819 */ /* 0x000fc800000006ff */
[----:B------:R-:W1:Y:S02]  /*46f0*/  SYNCS.PHASECHK.TRANS64.TRYWAIT P0, [UR7+0x50], R3 ;  /* 0x00005003ff0075a7 */ /* 0x000e640008001107 */
[----:B-1----:R-:W-:Y:S05]  /*4700*/  @!P0 BRA `(.L_x_76) ;  /* 0x0000007000188947 */ /* 0x002fea0003800000 */
.L_x_154:
[----:B------:R-:W3:Y:S02]  /*4710*/  SYNCS.PHASECHK.TRANS64.TRYWAIT P0, [UR7+0x58], R3 ;  /* 0x00005803ff0075a7 */ /* 0x000ee40008001107 */
[----:B---3--:R-:W-:Y:S05]  /*4720*/  @!P0 BRA `(.L_x_77) ;  /* 0x0000007000288947 */ /* 0x008fea0003800000 */
.L_x_156:
[----:B------:R-:W3:Y:S02]  /*4730*/  SYNCS.PHASECHK.TRANS64.TRYWAIT P0, [UR7+0x60], R3 ;  /* 0x00006003ff0075a7 */ /* 0x000ee40008001107 */
[----:B---3--:R-:W-:Y:S05]  /*4740*/  @!P0 BRA `(.L_x_78) ;  /* 0x0000007000388947 */ /* 0x008fea0003800000 */
.L_x_158:
[----:B-1----:R-:W-:-:S07]  /*4750*/  MOV R0, UR7 ;  /* 0x0000000700007c02 */ /* 0x002fce0008000f00 */
.L_x_79:
[----:B-1----:R-:W-:-:S04]  /*4760*/  SHF.L.U32 R3, R31, 0x1f, RZ ;  /* 0x0000001f1f037819 */ /* 0x002fc800000006ff */
[----:B------:R1:W3:Y:S03]  /*4770*/  SYNCS.PHASECHK.TRANS64.TRYWAIT P0, [R0+URZ+0x68], R3 ;  /* 0x00006803000075a7 */ /* 0x0002e600080011ff */
[----:B---3--:R-:W-:Y:S05]  /*4780*/  @!P0 NANOSLEEP.SYNCS 0x989680 ;  /* 0x009896800000895d */ /* 0x008fea0003900000 */
[----:B------:R-:W3:Y:S02]  /*4790*/  @!P0 SYNCS.PHASECHK.TRANS64 P0, [R0+URZ+0x68], R3 ;  /* 0x00006803000085a7 */ /* 0x000ee400080010ff */
[----:B--23--:R-:W-:Y:S05]  /*47a0*/  @P0 EXIT ;  /* 0x000000000000094d */ /* 0x00cfea0003800000 */
[----:B------:R-:W-:Y:S05]  /*47b0*/  BRA `(.L_x_79) ;  /* 0xfffffffc00e87947 */ /* 0x000fea000383ffff */
.L_x_64:
[----:B------:R-:W-:-:S06]  /*47c0*/  UISETP.GE.AND UP1, UPT, UR8, 0x4, UPT ;  /* 0x000000040800788c */ /* 0x000fcc000bf26270 */
[----:B------:R-:W-:-:S13]  /*47d0*/  PLOP3.LUT P0, PT, PT, PT, UP1, 0x80, 0x8 ;  /* 0x000000000008781c */ /* 0x000fda0003f0f018 */
[----:B------:R-:W-:Y:S05]  /*47e0*/  @!P0 EXIT ;  /* 0x000000000000894d */ /* 0x000fea0003800000 */
[----:B------:R-:W-:Y:S01]  /*47f0*/  BAR.SYNC.DEFER_BLOCKING 0x6, 0xa0 ;  /* 0x0182800000007b1d */ /* 0x000fe20000010000 */
[C---:B------:R-:W-:Y:S01]  /*4800*/  IMAD.U32 R79, R167.reuse, 0x10000, RZ ;  /* 0x00010000a74f7824 */ /* 0x040fe200078e00ff */
[C---:B------:R-:W-:Y:S01]  /*4810*/  R2P PR, R167.reuse, 0x6 ;  /* 0x00000006a7007804 */ /* 0x040fe20000000000 */
[----:B------:R-:W-:Y:S01]  /*4820*/  IMAD.SHL.U32 R2, R167, 0x40, RZ ;  /* 0x00000040a7027824 */ /* 0x000fe200078e00ff */
[----:B------:R-:W-:Y:S01]  /*4830*/  CS2R R160, SRZ ;  /* 0x0000000000a07805 */ /* 0x000fe2000001ff00 */
[----:B------:R-:W-:Y:S01]  /*4840*/  IMAD.MOV.U32 R164, RZ, RZ, 0x20 ;  /* 0x00000020ffa47424 */ /* 0x000fe200078e00ff */
[----:B------:R-:W-:Y:S02]  /*4850*/  UMOV UR49, 0x400 ;  /* 0x0000040000317882 */ /* 0x000fe40000000000 */
[----:B------:R-:W1:Y:S01]  /*4860*/  LDC R157, c[0x0][0x370] ;  /* 0x0000dc00ff9d7b82 */ /* 0x000e620000000800 */
[----:B------:R-:W-:Y:S01]  /*4870*/  ULEA UR49, UR37, UR49, 0x18 ;  /* 0x0000003125317291 */ /* 0x000fe2000f8ec0ff */
[----:B------:R-:W-:Y:S01]  /*4880*/  LOP3.LUT R79, R79, 0x600000, RZ, 0xc0, !PT ;  /* 0x006000004f4f7812 */ /* 0x000fe200078ec0ff */
[----:B------:R-:W-:Y:S01]  /*4890*/  IMAD.SHL.U32 R153, R167, 0x8, RZ ;  /* 0x00000008a7997824 */ /* 0x000fe200078e00ff */
[----:B------:R-:W-:Y:S01]  /*48a0*/  LOP3.LUT R4, R2, 0x180, RZ, 0xc0, !PT ;  /* 0x0000018002047812 */ /* 0x000fe200078ec0ff */
[----:B------:R-:W-:Y:S01]  /*48b0*/  IMAD.MOV.U32 R165, RZ, RZ, 0x10 ;  /* 0x00000010ffa57424 */ /* 0x000fe200078e00ff */
[----:B------:R-:W-:Y:S01]  /*48c0*/  SEL R164, R164, 0xffffffe0, !P2 ;  /* 0xffffffe0a4a47807 */ /* 0x000fe20005000000 */
[----:B------:R-:W-:Y:S01]  /*48d0*/  UIADD3 UR4, UPT, UPT, UR49, 0x8200, URZ ;  /* 0x0000820031047890 */ /* 0x000fe2000fffe0ff */
[----:B------:R-:W2:Y:S01]  /*48e0*/  LDC R74, c[0x0][0xb0c] ;  /* 0x0002c300ff4a7b82 */ /* 0x000ea20000000800 */
[----:B------:R-:W-:Y:S01]  /*48f0*/  LOP3.LUT R153, R4, 0x30, R153, 0xf8, !PT ;  /* 0x0000003004997812 */ /* 0x000fe200078ef899 */
[----:B------:R-:W-:Y:S01]  /*4900*/  IMAD.MOV.U32 R76, RZ, RZ, RZ ;  /* 0x000000ffff4c7224 */ /* 0x000fe200078e00ff */
[----:B------:R-:W-:Y:S01]  /*4910*/  SEL R165, R165, 0xfffffff0, !P1 ;  /* 0xfffffff0a5a57807 */ /* 0x000fe20004800000 */
[----:B------:R-:W-:Y:S01]  /*4920*/  IMAD.MOV.U32 R162, RZ, RZ, RZ ;  /* 0x000000ffffa27224 */ /* 0x000fe200078e00ff */
[----:B------:R-:W-:Y:S01]  /*4930*/  LOP3.LUT R153, R153, 0x1e40, R2, 0xf8, !PT ;  /* 0x00001e4099997812 */ /* 0x000fe200078ef802 */
[----:B------:R-:W-:Y:S01]  /*4940*/  IMAD.MOV.U32 R169, RZ, RZ, RZ ;  /* 0x000000ffffa97224 */ /* 0x000fe200078e00ff */
[----:B------:R-:W-:Y:S01]  /*4950*/  LOP3.LUT R167, R167, 0x60, RZ, 0xc0, !PT ;  /* 0x00000060a7a77812 */ /* 0x000fe200078ec0ff */
[----:B------:R-:W4:Y:S01]  /*4960*/  LDC R155, c[0x0][0xb20] ;  /* 0x0002c800ff9b7b82 */ /* 0x000f220000000800 */
[----:B------:R-:W3:Y:S01]  /*4970*/  LDS R0, [UR49+0x110] ;  /* 0x00011031ff007984 */ /* 0x000ee20008000800 */
[----:B------:R-:W-:Y:S01]  /*4980*/  IMAD.MOV.U32 R159, RZ, RZ, RZ ;  /* 0x000000ffff9f7224 */ /* 0x000fe200078e00ff */
[----:B------:R-:W1:Y:S01]  /*4990*/  LDCU.64 UR52, c[0x0][0x348] ;  /* 0x00006900ff3477ac */ /* 0x000e620008000a00 */
[----:B------:R-:W-:Y:S01]  /*49a0*/  IMAD.U32 R166, RZ, RZ, UR4 ;  /* 0x00000004ffa67e24 */ /* 0x000fe2000f8e00ff */
[----:B------:R-:W1:Y:S03]  /*49b0*/  LDCU.64 UR38, c[0x0][0x888] ;  /* 0x00011100ff2677ac */ /* 0x000e660008000a00 */
[----:B------:R-:W1:Y:S01]  /*49c0*/  LDC R73, c[0x0][0xb30] ;  /* 0x0002cc00ff497b82 */ /* 0x000e620000000800 */
[----:B------:R-:W1:Y:S01]  /*49d0*/  LDCU.64 UR44, c[0x0][0x890] ;  /* 0x00011200ff2c77ac */ /* 0x000e620008000a00 */
[----:B------:R-:W-:-:S06]  /*49e0*/  UIADD3 UR48, UPT, UPT, UR49, 0x200, URZ ;  /* 0x0000020031307890 */ /* 0x000fcc000fffe0ff */
[----:B------:R-:W1:Y:S08]  /*49f0*/  LDC.64 R148, c[0x0][0xb10] ;  /* 0x0002c400ff947b82 */ /* 0x000e700000000a00 */
[----:B------:R-:W1:Y:S08]  /*4a00*/  LDC.64 R70, c[0x0][0xb18] ;  /* 0x0002c600ff467b82 */ /* 0x000e700000000a00 */
[----:B------:R-:W1:Y:S08]  /*4a10*/  LDC.64 R68, c[0x0][0xb28] ;  /* 0x0002ca00ff447b82 */ /* 0x000e700000000a00 */
[----:B------:R-:W1:Y:S01]  /*4a20*/  LDC.64 R146, c[0x0][0x8b0] ;  /* 0x00022c00ff927b82 */ /* 0x000e620000000a00 */
[----:B---3--:R-:W-:Y:S01]  /*4a30*/  IMAD.IADD R79, R0, 0x1, R79 ;  /* 0x00000001004f7824 */ /* 0x008fe200078e024f */
[----:B------:R-:W-:-:S04]  /*4a40*/  SHF.R.S32.HI R0, RZ, 0x4, R164 ;  /* 0x00000004ff007819 */ /* 0x000fc800000114a4 */
[----:B------:R-:W-:Y:S02]  /*4a50*/  LEA.HI.SX32 R163, R165, R0, 0x1c ;  /* 0x00000000a5a37211 */ /* 0x000fe400078fe2ff */
[----:B------:R-:W3:Y:S08]  /*4a60*/  LDC.64 R144, c[0x0][0x8a8] ;  /* 0x00022a00ff907b82 */ /* 0x000ef00000000a00 */
[----:B--2-4-:R-:W1:Y:S02]  /*4a70*/  LDC R156, c[0x0][0x374] ;  /* 0x0000dd00ff9c7b82 */ /* 0x014e640000000800 */
.L_x_121:
[----:B------:R-:W-:Y:S02]  /*4a80*/  LEA R0, R169, UR49, 0x3 ;  /* 0x00000031a9007c11 */ /* 0x000fe4000f8e18ff */
[----:B------:R-:W-:Y:S02]  /*4a90*/  SHF.L.U32 R3, R161, 0x1f, RZ ;  /* 0x0000001fa1037819 */ /* 0x000fe400000006ff */
[----:B-1----:R-:W-:Y:S02]  /*4aa0*/  LEA R16, R169, UR49, 0x4 ;  /* 0x00000031a9107c11 */ /* 0x002fe4000f8e20ff */
[----:B------:R-:W2:Y:S02]  /*4ab0*/  SYNCS.PHASECHK.TRANS64.TRYWAIT P0, [R0+URZ+0x80], R3 ;  /* 0x00008003000075a7 */ /* 0x000ea400080011ff */
[----:B--2---:R-:W-:Y:S05]  /*4ac0*/  @!P0 BRA `(.L_x_80) ;  /* 0x0000006c00708947 */ /* 0x004fea0003800000 */
.L_x_159:
[----:B------:R-:W4:Y:S01]  /*4ad0*/  LDC.64 R12, c[0x0][0xb10] ;  /* 0x0002c400ff0c7b82 */ /* 0x000f220000000a00 */
[----:B------:R-:W3:Y:S01]  /*4ae0*/  LDS.128 R16, [R16+0xf0] ;  /* 0x0000f00010107984 */ /* 0x000ee20000000c00 */
[----:B-1----:R-:W-:Y:S01]  /*4af0*/  ISETP.NE.AND P1, PT, R73, 0x1, PT ;  /* 0x000000014900780c */ /* 0x002fe20003f25270 */
[----:B--2---:R-:W-:Y:S01]  /*4b00*/  VIADD R0, R0, 0x90 ;  /* 0x0000009000007836 */ /* 0x004fe20000000000 */
[----:B------:R-:W-:Y:S04]  /*4b10*/  ISETP.GE.AND P0, PT, R72, 0x1, PT ;  /* 0x000000014800780c */ /* 0x000fe80003f06270 */
[----:B------:R-:W1:Y:S01]  /*4b20*/  LDC.64 R10, c[0x0][0xb18] ;  /* 0x0002c600ff0a7b82 */ /* 0x000e620000000a00 */
[----:B------:R-:W-:Y:S01]  /*4b30*/  PRMT R0, RZ, 0x654, R0 ;  /* 0x00000654ff007816 */ /* 0x000fe20000000000 */
[----:B------:R-:W-:Y:S01]  /*4b40*/  @!PT LDS RZ, [RZ] ;  /* 0x00000000fffff984 */ /* 0x000fe20000000800 */
[----:B------:R-:W-:Y:S01]  /*4b50*/  @!PT LDS RZ, [RZ] ;  /* 0x00000000fffff984 */ /* 0x000fe20000000800 */
[----:B------:R-:W-:Y:S01]  /*4b60*/  @!PT LDS RZ, [RZ] ;  /* 0x00000000fffff984 */ /* 0x000fe20000000800 */
[----:B------:R-:W-:Y:S01]  /*4b70*/  @!PT LDS RZ, [RZ] ;  /* 0x00000000fffff984 */ /* 0x000fe20000000800 */
[----:B------:R2:W-:Y:S06]  /*4b80*/  MEMBAR.ALL.CTA ;  /* 0x0000000000007992 */ /* 0x0005ec0000008000 */
[----:B--2---:R-:W2:Y:S01]  /*4b90*/  FENCE.VIEW.ASYNC.S ;  /* 0x00000000000073c6 */ /* 0x004ea20000000000 */
[----:B------:R-:W1:Y:S08]  /*4ba0*/  @!P1 LDC R14, c[0x0][0xb20] ;  /* 0x0002c800ff0e9b82 */ /* 0x000e700000000800 */
[----:B------:R-:W1:Y:S01]  /*4bb0*/  @!P1 LDC R9, c[0x0][0xb0c] ;  /* 0x0002c300ff099b82 */ /* 0x000e620000000800 */
[----:B--2---:R2:W-:Y:S01]  /*4bc0*/  SYNCS.ARRIVE.TRANS64.RED.A1T0 RZ, [R0+URZ], RZ ;  /* 0x000000ff00ff79a7 */ /* 0x0045e200081004ff */
[----:B---3--:R-:W-:Y:S04]  /*4bd0*/  LOP3.LUT P4, RZ, R18, 0x1, RZ, 0xc0, !PT ;  /* 0x0000000112ff7812 */ /* 0x008fe8000788c0ff */
[----:B------:R-:W-:Y:S09]  /*4be0*/  P2R R168, PR, RZ, 0x10 ;  /* 0x00000010ffa87803 */ /* 0x000ff20000000000 */
[----:B------:R-:W-:Y:S02]  /*4bf0*/  @P4 MOV R77, R16 ;  /* 0x00000010004d4202 */ /* 0x000fe40000000f00 */
[----:B------:R-:W-:Y:S01]  /*4c00*/  @P4 LOP3.LUT R75, R17, 0xffff, RZ, 0xc0, !PT ;  /* 0x0000ffff114b4812 */ /* 0x000fe200078ec0ff */
[----:B--2-4-:R-:W-:Y:S06]  /*4c10*/  @!P0 BRA `(.L_x_81) ;  /* 0x0000000000a48947 */ /* 0x014fec0003800000 */
[----:B------:R-:W-:Y:S01]  /*4c20*/  IMAD.HI.U32 R24, R156, R71, RZ ;  /* 0x000000479c187227 */ /* 0x000fe200078e00ff */
[----:B------:R-:W-:Y:S02]  /*4c30*/  ISETP.NE.AND P0, PT, R70, 0x1, PT ;  /* 0x000000014600780c */ /* 0x000fe40003f05270 */
[----:B------:R-:W-:Y:S01]  /*4c40*/  ISETP.NE.AND P2, PT, R72, 0x1, PT ;  /* 0x000000014800780c */ /* 0x000fe20003f45270 */
[-C--:B------:R-:W-:Y:S01]  /*4c50*/  IMAD.HI.U32 R22, R157, R148.reuse, RZ ;  /* 0x000000949d167227 */ /* 0x080fe200078e00ff */
[----:B------:R-:W-:Y:S02]  /*4c60*/  SHF.R.U32.HI R23, RZ, R155, R24 ;  /* 0x0000009bff177219 */ /* 0x000fe40000011618 */
[----:B------:R-:W-:Y:S01]  /*4c70*/  ISETP.NE.AND P3, PT, R74, 0x1, PT ;  /* 0x000000014a00780c */ /* 0x000fe20003f65270 */
[----:B------:R-:W-:Y:S01]  /*4c80*/  IMAD.HI.U32 R28, R75, R71, RZ ;  /* 0x000000474b1c7227 */ /* 0x000fe200078e00ff */
[----:B------:R-:W-:Y:S02]  /*4c90*/  SHF.R.U32.HI R22, RZ, R149, R22 ;  /* 0x00000095ff167219 */ /* 0x000fe40000011616 */
[----:B------:R-:W-:Y:S01]  /*4ca0*/  SEL R3, R156, R23, !P0 ;  /* 0x000000179c037207 */ /* 0x000fe20004000000 */
[----:B------:R-:W-:Y:S01]  /*4cb0*/  IMAD.HI.U32 R26, R77, R148, RZ ;  /* 0x000000944d1a7227 */ /* 0x000fe200078e00ff */
[----:B------:R-:W-:Y:S03]  /*4cc0*/  SEL R7, R157, R22, !P3 ;  /* 0x000000169d077207 */ /* 0x000fe60005800000 */
[-C--:B------:R-:W-:Y:S01]  /*4cd0*/  IMAD.HI.U32 R22, R3, R68.reuse, RZ ;  /* 0x0000004403167227 */ /* 0x080fe200078e00ff */
[----:B------:R-:W-:Y:S03]  /*4ce0*/  SHF.R.U32.HI R26, RZ, R149, R26 ;  /* 0x00000095ff1a7219 */ /* 0x000fe6000001161a */
[----:B------:R-:W-:Y:S01]  /*4cf0*/  IMAD.HI.U32 R24, R7, R68, RZ ;  /* 0x0000004407187227 */ /* 0x000fe200078e00ff */
[----:B------:R-:W-:Y:S02]  /*4d00*/  @P2 SHF.R.U32.HI R3, RZ, R69, R22 ;  /* 0x00000045ff032219 */ /* 0x000fe40000011616 */
[----:B------:R-:W-:Y:S02]  /*4d10*/  SHF.R.U32.HI R22, RZ, R155, R28 ;  /* 0x0000009bff167219 */ /* 0x000fe4000001161c */
[----:B------:R-:W-:Y:S01]  /*4d20*/  @P2 SHF.R.U32.HI R7, RZ, R69, R24 ;  /* 0x00000045ff072219 */ /* 0x000fe20000011618 */
[C---:B------:R-:W-:Y:S01]  /*4d30*/  IMAD R2, R72.reuse, R3, RZ ;  /* 0x0000000348027224 */ /* 0x040fe200078e02ff */
[----:B------:R-:W-:Y:S02]  /*4d40*/  SEL R5, R75, R22, !P0 ;  /* 0x000000164b057207 */ /* 0x000fe40004000000 */
[----:B------:R-:W-:Y:S01]  /*4d50*/  SEL R3, R77, R26, !P3 ;  /* 0x0000001a4d037207 */ /* 0x000fe20005800000 */
[----:B------:R-:W-:Y:S01]  /*4d60*/  IMAD R4, R72, R7, RZ ;  /* 0x0000000748047224 */ /* 0x000fe200078e02ff */
[C---:B------:R-:W-:Y:S01]  /*4d70*/  ISETP.GE.AND P0, PT, R5.reuse, R2, PT ;  /* 0x000000020500720c */ /* 0x040fe20003f06270 */
[----:B------:R-:W-:Y:S03]  /*4d80*/  IMAD.HI.U32 R6, R5, R68, RZ ;  /* 0x0000004405067227 */ /* 0x000fe600078e00ff */
[----:B------:R-:W-:Y:S01]  /*4d90*/  ISETP.GE.OR P0, PT, R3, R4, P0 ;  /* 0x000000040300720c */ /* 0x000fe20000706670 */
[----:B------:R-:W-:Y:S01]  /*4da0*/  IMAD.MOV R4, RZ, RZ, -R3 ;  /* 0x000000ffff047224 */ /* 0x000fe200078e0a03 */
[-C--:B------:R-:W-:Y:S03]  /*4db0*/  SHF.R.U32.HI R6, RZ, R69.reuse, R6 ;  /* 0x00000045ff067219 */ /* 0x080fe60000011606 */
[----:B------:R-:W-:Y:S01]  /*4dc0*/  IMAD R77, R74, R4, R77 ;  /* 0x000000044a4d7224 */ /* 0x000fe200078e024d */
[----:B------:R-:W-:Y:S05]  /*4dd0*/  SEL R15, R5, R6, !P2 ;  /* 0x00000006050f7207 */ /* 0x000fea0005000000 */
[----:B------:R-:W-:Y:S02]  /*4de0*/  IMAD.MOV R6, RZ, RZ, -R15 ;  /* 0x000000ffff067224 */ /* 0x000fe400078e0a0f */
[C---:B------:R-:W-:Y:S04]  /*4df0*/  @!P0 IMAD.HI.U32 R2, R3.reuse, R68, RZ ;  /* 0x0000004403028227 */ /* 0x040fe800078e00ff */
[----:B------:R-:W-:Y:S01]  /*4e00*/  IMAD R6, R72, R6, R5 ;  /* 0x0000000648067224 */ /* 0x000fe200078e0205 */
[----:B------:R-:W-:Y:S04]  /*4e10*/  @!P0 SHF.R.U32.HI R2, RZ, R69, R2 ;  /* 0x00000045ff028219 */ /* 0x000fe80000011602 */
[----:B------:R-:W-:Y:S02]  /*4e20*/  @!P0 SEL R0, R3, R2, !P2 ;  /* 0x0000000203008207 */ /* 0x000fe40005000000 */
[----:B------:R-:W-:Y:S02]  /*4e30*/  IADD3 R2, PT, PT, -R5, RZ, RZ ;  /* 0x000000ff05027210 */ /* 0x000fe40007ffe1ff */
[----:B------:R-:W-:Y:S01]  /*4e40*/  @!P0 IADD3 R8, PT, PT, R15, -R0, RZ ;  /* 0x800000000f088210 */ /* 0x000fe20007ffe0ff */
[----:B------:R-:W-:Y:S02]  /*4e50*/  @!P0 IMAD R0, R7, R6, R0 ;  /* 0x0000000607008224 */ /* 0x000fe400078e0200 */
[----:B------:R-:W-:Y:S02]  /*4e60*/  IMAD R75, R70, R2, R75 ;  /* 0x00000002464b7224 */ /* 0x000fe400078e024b */
[----:B------:R-:W-:Y:S02]  /*4e70*/  @!P0 IMAD R5, R8, R72, R3 ;  /* 0x0000004808058224 */ /* 0x000fe400078e0203 */
[----:B------:R-:W-:Y:S04]  /*4e80*/  @!P0 IMAD.MOV.U32 R3, RZ, RZ, R0 ;  /* 0x000000ffff038224 */ /* 0x000fe800078e0000 */
[----:B------:R-:W-:Y:S02]  /*4e90*/  IMAD R77, R3, R74, R77 ;  /* 0x0000004a034d7224 */ /* 0x000fe400078e024d */
[----:B------:R-:W-:Y:S07]  /*4ea0*/  IMAD R75, R5, R70, R75 ;  /* 0x00000046054b7224 */ /* 0x000fee00078e024b */
.L_x_81:
[----:B-1----:R-:W-:Y:S01]  /*4eb0*/  @!P1 ISETP.NE.AND P0, PT, R10, 0x1, PT ;  /* 0x000000010a00980c */ /* 0x002fe20003f05270 */
[----:B------:R-:W-:Y:S01]  /*4ec0*/  @!P1 IMAD.HI.U32 R0, R77, R12, RZ ;  /* 0x0000000c4d009227 */ /* 0x000fe200078e00ff */
[----:B------:R-:W-:Y:S01]  /*4ed0*/  @!P1 ISETP.NE.AND P2, PT, R9, 0x1, PT ;  /* 0x000000010900980c */ /* 0x000fe20003f45270 */
[----:B------:R-:W-:Y:S01]  /*4ee0*/  ULOP3.LUT UP0, URZ, UR48, 0x1b0, URZ, 0xc0, !UPT ;  /* 0x000001b030ff7892 */ /* 0x000fe2000f80c0ff */
[----:B------:R-:W-:Y:S01]  /*4ef0*/  R2UR UR42, R21 ;  /* 0x00000000152a72ca */ /* 0x000fe200000e0000 */
[----:B------:R-:W-:Y:S01]  /*4f00*/  @!P1 IMAD.HI.U32 R3, R75, R11, RZ ;  /* 0x0000000b4b039227 */ /* 0x000fe200078e00ff */
[----:B------:R-:W-:Y:S02]  /*4f10*/  @!P1 SHF.R.U32.HI R0, RZ, R13, R0 ;  /* 0x0000000dff009219 */ /* 0x000fe40000011600 */
[----:B------:R-:W-:Y:S01]  /*4f20*/  R2UR UR41, R20 ;  /* 0x00000000142972ca */ /* 0x000fe200000e0000 */
[----:B------:R-:W-:Y:S01]  /*4f30*/  VIADD R169, R169, 0x1 ;  /* 0x00000001a9a97836 */ /* 0x000fe20000000000 */
[----:B------:R-:W-:Y:S02]  /*4f40*/  @!P1 SHF.R.U32.HI R2, RZ, R14, R3 ;  /* 0x0000000eff029219 */ /* 0x000fe40000011603 */
[----:B------:R-:W-:Y:S02]  /*4f50*/  @!P1 SEL R3, R77, R0, !P2 ;  /* 0x000000004d039207 */ /* 0x000fe40005000000 */
[----:B------:R-:W-:Y:S02]  /*4f60*/  @!P1 SEL R2, R75, R2, !P0 ;  /* 0x000000024b029207 */ /* 0x000fe40004000000 */
[----:B------:R-:W-:Y:S01]  /*4f70*/  @P4 SHF.R.U32.HI R158, RZ, 0x10, R17 ;  /* 0x00000010ff9e4819 */ /* 0x000fe20000011611 */
[----:B------:R-:W-:Y:S02]  /*4f80*/  USHF.L.U32 UR42, UR42, 0x7, URZ ;  /* 0x000000072a2a7899 */ /* 0x000fe400080006ff */
[----:B------:R-:W-:Y:S02]  /*4f90*/  @!P1 IMAD.IADD R0, R2, 0x1, -R3 ;  /* 0x0000000102009824 */ /* 0x000fe400078e0a03 */
[----:B------:R-:W-:Y:S01]  /*4fa0*/  @!P1 IMAD.IADD R2, R3, 0x1, -R2 ;  /* 0x0000000103029824 */ /* 0x000fe200078e0a02 */
[----:B------:R-:W-:Y:S01]  /*4fb0*/  USHF.L.U32 UR41, UR41, 0x8, URZ ;  /* 0x0000000829297899 */ /* 0x000fe200080006ff */
[----:B------:R-:W-:Y:S02]  /*4fc0*/  @!P1 IMAD R77, R0, R9, R77 ;  /* 0x00000009004d9224 */ /* 0x000fe400078e024d */
[----:B------:R-:W-:Y:S01]  /*4fd0*/  @!P1 IMAD R75, R2, R10, R75 ;  /* 0x0000000a024b9224 */ /* 0x000fe200078e024b */
[----:B------:R-:W-:Y:S08]  /*4fe0*/  BRA.U !UP0, `(.L_x_82) ;  /* 0x0000000108407547 */ /* 0x000ff0000b800000 */
[----:B------:R-:W1:Y:S01]  /*4ff0*/  LDCU.64 UR8, c[0x4][0x88] ;  /* 0x01001100ff0877ac */ /* 0x000e620008000a00 */
[----:B------:R-:W-:Y:S01]  /*5000*/  MOV R3, 0x0 ;  /* 0x0000000000037802 */ /* 0x000fe20000000f00 */
[----:B------:R-:W-:Y:S02]  /*5010*/  HFMA2 R12, -RZ, RZ, 0, 5.9604644775390625e-08 ;  /* 0x00000001ff0c7431 */ /* 0x000fe400000001ff */
[----:B------:R-:W-:Y:S02]  /*5020*/  IMAD.MOV.U32 R8, RZ, RZ, 0x70 ;  /* 0x00000070ff087424 */ /* 0x000fe400078e00ff */
[----:B------:R-:W-:Y:S01]  /*5030*/  IMAD.MOV.U32 R13, RZ, RZ, RZ ;  /* 0x000000ffff0d7224 */ /* 0x000fe200078e00ff */
[----:B------:R-:W2:Y:S01]  /*5040*/  LDCU.64 UR6, c[0x4][0x90] ;  /* 0x01001200ff0677ac */ /* 0x000ea20008000a00 */
[----:B------:R-:W3:Y:S01]  /*5050*/  LDC.64 R2, c[0x4][R3] ;  /* 0x0100000003027b82 */ /* 0x000ee20000000a00 */
[----:B------:R-:W4:Y:S01]  /*5060*/  LDCU.64 UR4, c[0x4][0x8] ;  /* 0x01000100ff0477ac */ /* 0x000f220008000a00 */
[----:B-1----:R-:W-:Y:S01]  /*5070*/  MOV R5, UR9 ;  /* 0x0000000900057c02 */ /* 0x002fe20008000f00 */
[----:B------:R-:W-:Y:S01]  /*5080*/  IMAD.U32 R4, RZ, RZ, UR8 ;  /* 0x00000008ff047e24 */ /* 0x000fe2000f8e00ff */
[----:B--2---:R-:W-:Y:S01]  /*5090*/  MOV R7, UR7 ;  /* 0x0000000700077c02 */ /* 0x004fe20008000f00 */
[----:B------:R-:W-:Y:S01]  /*50a0*/  IMAD.U32 R6, RZ, RZ, UR6 ;  /* 0x00000006ff067e24 */ /* 0x000fe2000f8e00ff */
[----:B----4-:R-:W-:Y:S01]  /*50b0*/  MOV R11, UR5 ;  /* 0x00000005000b7c02 */ /* 0x010fe20008000f00 */
[----:B------:R-:W-:Y:S02]  /*50c0*/  IMAD.U32 R10, RZ, RZ, UR4 ;  /* 0x00000004ff0a7e24 */ /* 0x000fe4000f8e00ff */
[----:B------:R-:W-:Y:S07]  /*50d0*/  LEPC R20, `(.L_x_82) ;  /* 0x000000001014794e */ /* 0x000fee0000000000 */
[----:B---3-5:R-:W-:Y:S05]  /*50e0*/  CALL.ABS.NOINC R2 ;  /* 0x0000000002007343 */ /* 0x028fea0003c00000 */
.L_x_82:
[----:B------:R-:W-:Y:S01]  /*50f0*/  LOP3.LUT P0, RZ, R166, 0x1b0, RZ, 0xc0, !PT ;  /* 0x000001b0a6ff7812 */ /* 0x000fe2000780c0ff */
[----:B------:R-:W-:Y:S11]  /*5100*/  BSSY.RECONVERGENT B6, `(.L_x_83) ;  /* 0x0000013000067945 */ /* 0x000ff60003800200 */
[----:B------:R-:W-:Y:S01]  /*5110*/  @!UPT UIADD3 URZ, UPT, UPT, URZ, URZ, URZ ;  /* 0x000000fffffff290 */ /* 0x000fe2000fffe0ff */
[----:B------:R-:W-:Y:S05]  /*5120*/  @!P0 BRA `(.L_x_84) ;  /* 0x0000000000408947 */ /* 0x000fea0003800000 */
        /* <DEDUP_REMOVED lines=16> */
.L_x_84:
[----:B------:R-:W-:Y:S05]  /*5230*/  BSYNC.RECONVERGENT B6 ;  /* 0x0000000000067941 */ /* 0x000fea0003800200 */
.L_x_83:
[----:B------:R-:W-:Y:S01]  /*5240*/  ISETP.NE.U32.AND P4, PT, R146, RZ, PT ;  /* 0x000000ff9200720c */ /* 0x000fe20003f85070 */
[----:B------:R-:W-:Y:S01]  /*5250*/  UISETP.NE.AND UP2, UPT, UR50, URZ, UPT ;  /* 0x000000ff3200728c */ /* 0x000fe2000bf45270 */
[----:B------:R-:W-:Y:S01]  /*5260*/  ISETP.NE.U32.AND P2, PT, RZ, UR38, PT ;  /* 0x00000026ff007c0c */ /* 0x000fe2000bf45070 */
[----:B------:R-:W-:Y:S01]  /*5270*/  UISETP.NE.U32.AND UP1, UPT, UR44, URZ, UPT ;  /* 0x000000ff2c00728c */ /* 0x000fe2000bf25070 */
[----:B------:R-:W-:Y:S01]  /*5280*/  ISETP.NE.AND.EX P4, PT, R147, RZ, PT, P4 ;  /* 0x000000ff9300720c */ /* 0x000fe20003f85340 */
[----:B------:R-:W-:Y:S01]  /*5290*/  UPLOP3.LUT UP0, UPT, UPT, UPT, UPT, 0x40, 0x4 ;  /* 0x000000000004789c */ /* 0x000fe20003f0e870 */
[----:B------:R-:W-:Y:S01]  /*52a0*/  ISETP.NE.AND.EX P2, PT, RZ, UR39, PT, P2 ;  /* 0x00000027ff007c0c */ /* 0x000fe2000bf45320 */
[----:B------:R-:W-:Y:S01]  /*52b0*/  UISETP.NE.AND.EX UP1, UPT, UR45, URZ, UPT, UP1 ;  /* 0x000000ff2d00728c */ /* 0x000fe2000bf25310 */
[----:B------:R-:W-:Y:S04]  /*52c0*/  PLOP3.LUT P1, PT, PT, PT, UP2, 0x80, 0x8 ;  /* 0x000000000008781c */ /* 0x000fe80003f2f028 */
[----:B------:R-:W-:Y:S06]  /*52d0*/  @UP2 UPLOP3.LUT UP0, UPT, UPT, UPT, UP1, 0x80, 0x8 ;  /* 0x000000000008289c */ /* 0x000fec0003f0f010 */
[----:B------:R-:W-:Y:S01]  /*52e0*/  PLOP3.LUT P0, PT, PT, PT, UP0, 0x80, 0x8 ;  /* 0x000000000008781c */ /* 0x000fe20003f0f008 */
[----:B------:R-:W-:Y:S01]  /*52f0*/  @!UPT UIADD3 URZ, UPT, UPT, URZ, URZ, URZ ;  /* 0x000000fffffff290 */ /* 0x000fe2000fffe0ff */
[----:B------:R-:W-:Y:S11]  /*5300*/  BRA.U !UP1, `(.L_x_85) ;  /* 0x0000000109387547 */ /* 0x000ff6000b800000 */
[----:B------:R-:W-:Y:S01]  /*5310*/  UISETP.NE.U32.AND UP0, UPT, UR38, URZ, UPT ;  /* 0x000000ff2600728c */ /* 0x000fe2000bf05070 */
[----:B------:R-:W-:Y:S02]  /*5320*/  HFMA2 R0, -RZ, RZ, 0, 5.9604644775390625e-08 ;  /* 0x00000001ff007431 */ /* 0x000fe400000001ff */
[----:B------:R-:W-:Y:S01]  /*5330*/  IMAD.MOV.U32 R151, RZ, RZ, 0x1 ;  /* 0x00000001ff977424 */ /* 0x000fe200078e00ff */
[----:B------:R-:W-:Y:S06]  /*5340*/  UISETP.NE.AND.EX UP0, UPT, UR39, URZ, UPT, UP0 ;  /* 0x000000ff2700728c */ /* 0x000fec000bf05300 */
[----:B------:R-:W-:Y:S05]  /*5350*/  PLOP3.LUT P3, PT, PT, PT, UP0, 0x80, 0x8 ;  /* 0x000000000008781c */ /* 0x000fea0003f6f008 */
[----:B------:R-:W1:Y:S01]  /*5360*/  @UP0 LDCU.64 UR6, c[0x0][0x888] ;  /* 0x00011100ff0607ac */ /* 0x000e620008000a00 */
[----:B------:R-:W-:Y:S07]  /*5370*/  @UP0 UIMAD UR4, UR36, UR44, URZ ;  /* 0x0000002c240402a4 */ /* 0x000fee000f8e02ff */
[----:B------:R-:W-:Y:S01]  /*5380*/  @!P3 PRMT R151, R0, 0x7610, R151 ;  /* 0x000076100097b816 */ /* 0x000fe20000000097 */
[----:B-1----:R-:W-:Y:S03]  /*5390*/  @UP0 UIMAD.WIDE UR6, UR4, 0x4, UR6 ;  /* 0x00000004040608a5 */ /* 0x002fe6000f8e0206 */
[----:B------:R-:W1:Y:S03]  /*53a0*/  @!UP0 LDCU UR4, c[0x0][0x880] ;  /* 0x00011000ff0487ac */ /* 0x000e660008000800 */
[----:B------:R-:W-:Y:S01]  /*53b0*/  IMAD.U32 R2, RZ, RZ, UR6 ;  /* 0x00000006ff027e24 */ /* 0x000fe2000f8e00ff */
[----:B------:R-:W-:Y:S05]  /*53c0*/  MOV R3, UR7 ;  /* 0x0000000700037c02 */ /* 0x000fea0008000f00 */
[----:B-----5:R2:W5:Y:S02]  /*53d0*/  @P3 LDG.E R82, desc[UR46][R2.64] ;  /* 0x0000002e02523981 */ /* 0x020564000c1e1900 */
[----:B-12---:R-:W-:Y:S02]  /*53e0*/  @!P3 IMAD.U32 R82, RZ, RZ, UR4 ;  /* 0x00000004ff52be24 */ /* 0x006fe4000f8e00ff */
.L_x_85:
[----:B------:R-:W-:Y:S05]  /*53f0*/  @!P4 BRA `(.L_x_86) ;  /* 0x000000000020c947 */ /* 0x000fea0003800000 */
[----:B------:R-:W-:Y:S04]  /*5400*/  ISETP.NE.U32.AND P3, PT, R144, RZ, PT ;  /* 0x000000ff9000720c */ /* 0x000fe80003f65070 */
[----:B------:R-:W-:Y:S11]  /*5410*/  ISETP.NE.AND.EX P3, PT, R145, RZ, PT, P3 ;  /* 0x000000ff9100720c */ /* 0x000ff60003f65330 */
[----:B------:R-:W-:Y:S02]  /*5420*/  @!UPT UIADD3 URZ, UPT, UPT, URZ, URZ, URZ ;  /* 0x000000fffffff290 */ /* 0x000fe4000fffe0ff */
[----:B------:R-:W1:Y:S01]  /*5430*/  @P3 LDC.64 R2, c[0x0][0x8a8] ;  /* 0x00022a00ff023b82 */ /* 0x000e620000000a00 */
[----:B------:R-:W-:Y:S04]  /*5440*/  @P3 IMAD R0, R146, UR36, RZ ;  /* 0x0000002492003c24 */ /* 0x000fe8000f8e02ff */
[----:B-1----:R-:W-:Y:S05]  /*5450*/  @P3 IMAD.WIDE R2, R0, 0x4, R2 ;  /* 0x0000000400023825 */ /* 0x002fea00078e0202 */
[----:B-----5:R1:W5:Y:S02]  /*5460*/  @P3 LDG.E R78, desc[UR46][R2.64] ;  /* 0x0000002e024e3981 */ /* 0x020364000c1e1900 */
[----:B-1----:R-:W2:Y:S02]  /*5470*/  @!P3 LDC R78, c[0x0][0x8a0] ;  /* 0x00022800ff4ebb82 */ /* 0x002ea40000000800 */
.L_x_86:
[----:B-----5:R-:W-:Y:S01]  /*5480*/  ISETP.NE.AND P4, PT, R82, RZ, PT ;  /* 0x000000ff5200720c */ /* 0x020fe20003f85270 */
[----:B------:R-:W-:Y:S01]  /*5490*/  BSSY B1, `(.L_x_87) ;  /* 0x0000048000017945 */ /* 0x000fe20003800000 */
[----:B------:R-:W-:Y:S01]  /*54a0*/  SEL R7, RZ, 0xffffffff, P2 ;  /* 0xffffffffff077807 */ /* 0x000fe20001000000 */
[----:B------:R-:W-:Y:S01]  /*54b0*/  IMAD.MOV.U32 R109, RZ, RZ, 0x1 ;  /* 0x00000001ff6d7424 */ /* 0x000fe200078e00ff */
[----:B------:R-:W-:Y:S01]  /*54c0*/  LOP3.LUT P3, RZ, R151, 0xff, RZ, 0xc0, !PT ;  /* 0x000000ff97ff7812 */ /* 0x000fe2000786c0ff */
[----:B------:R-:W-:Y:S01]  /*54d0*/  IMAD R80, R76, 0x100, R79 ;  /* 0x000001004c507824 */ /* 0x000fe200078e024f */
[----:B------:R-:W-:Y:S02]  /*54e0*/  @P1 SEL R0, RZ, 0xffffffff, P4 ;  /* 0xffffffffff001807 */ /* 0x000fe40002000000 */
[----:B------:R-:W-:Y:S02]  /*54f0*/  CS2R R98, SRZ ;  /* 0x0000000000627805 */ /* 0x000fe4000001ff00 */
[----:B------:R-:W-:Y:S02]  /*5500*/  LEA R3, R160, UR49, 0x3 ;  /* 0x00000031a0037c11 */ /* 0x000fe4000f8e18ff */
[----:B------:R-:W-:Y:S02]  /*5510*/  CS2R R96, SRZ ;  /* 0x0000000000607805 */ /* 0x000fe4000001ff00 */
[----:B------:R-:W-:Y:S02]  /*5520*/  @P0 SEL R0, R7, R0, !P3 ;  /* 0x0000000007000207 */ /* 0x000fe40005800000 */
[----:B------:R-:W-:Y:S02]  /*5530*/  CS2R R94, SRZ ;  /* 0x00000000005e7805 */ /* 0x000fe4000001ff00 */
[----:B------:R-:W-:Y:S02]  /*5540*/  LEA R108, R76, UR49, 0x3 ;  /* 0x000000314c6c7c11 */ /* 0x000fe4000f8e18ff */
[----:B------:R-:W-:Y:S02]  /*5550*/  CS2R R92, SRZ ;  /* 0x00000000005c7805 */ /* 0x000fe4000001ff00 */
[----:B------:R-:W-:Y:S02]  /*5560*/  @P1 LOP3.LUT R0, R0, 0x1, RZ, 0xc0, !PT ;  /* 0x0000000100001812 */ /* 0x000fe400078ec0ff */
[----:B------:R-:W-:Y:S02]  /*5570*/  CS2R R90, SRZ ;  /* 0x00000000005a7805 */ /* 0x000fe4000001ff00 */
[----:B------:R-:W-:Y:S02]  /*5580*/  SHF.L.U32 R5, R162, 0x1f, RZ ;  /* 0x0000001fa2057819 */ /* 0x000fe400000006ff */
[----:B------:R-:W-:Y:S02]  /*5590*/  CS2R R88, SRZ ;  /* 0x0000000000587805 */ /* 0x000fe4000001ff00 */
[----:B------:R-:W-:Y:S02]  /*55a0*/  ISETP.NE.U32.OR P6, PT, R0, 0x1, !P1 ;  /* 0x000000010000780c */ /* 0x000fe40004fc5470 */
[----:B------:R-:W-:Y:S02]  /*55b0*/  CS2R R102, SRZ ;  /* 0x0000000000667805 */ /* 0x000fe4000001ff00 */
[----:B------:R-:W-:Y:S02]  /*55c0*/  PLOP3.LUT P2, PT, PT, PT, UP1, 0x80, 0x8 ;  /* 0x000000000008781c */ /* 0x000fe40003f4f018 */
[----:B------:R-:W-:Y:S02]  /*55d0*/  CS2R R100, SRZ ;  /* 0x0000000000647805 */ /* 0x000fe4000001ff00 */
[----:B------:R-:W-:Y:S02]  /*55e0*/  SEL R0, RZ, 0xffffffff, P4 ;  /* 0xffffffffff007807 */ /* 0x000fe40002000000 */
[----:B------:R-:W-:Y:S03]  /*55f0*/  P2R R117, PR, RZ, 0x40 ;  /* 0x00000040ff757803 */ /* 0x000fe60000000000 */
[----:B------:R-:W-:Y:S04]  /*5600*/  @P6 SHF.L.U32 R2, R159, 0x1f, RZ ;  /* 0x0000001f9f026819 */ /* 0x000fe800000006ff */
[----:B------:R-:W-:Y:S01]  /*5610*/  @P2 SEL R0, R7, R0, !P3 ;  /* 0x0000000007002207 */ /* 0x000fe20005800000 */
[----:B------:R-:W1:Y:S03]  /*5620*/  @P6 SYNCS.PHASECHK.TRANS64.TRYWAIT P1, [R3+URZ+0x30], R2 ;  /* 0x00003002030065a7 */ /* 0x000e6600080211ff */
[----:B------:R-:W-:Y:S04]  /*5630*/  LOP3.LUT R0, R0, 0x1, RZ, 0xc0, !PT ;  /* 0x0000000100007812 */ /* 0x000fe800078ec0ff */
[----:B------:R-:W-:Y:S04]  /*5640*/  ISETP.NE.U32.AND P5, PT, R0, 0x1, PT ;  /* 0x000000010000780c */ /* 0x000fe80003fa5070 */
[----:B------:R-:W-:Y:S01]  /*5650*/  P2R R110, PR, RZ, 0x20 ;  /* 0x00000020ff6e7803 */ /* 0x000fe20000000000 */
[----:B------:R3:W4:Y:S01]  /*5660*/  SYNCS.PHASECHK.TRANS64.TRYWAIT P0, [R108+URZ+0xa0], R5 ;  /* 0x0000a0056c0075a7 */ /* 0x00072200080011ff */
[----:B-1----:R-:W-:Y:S01]  /*5670*/  @P6 SEL R109, RZ, 0x1, !P1 ;  /* 0x00000001ff6d6807 */ /* 0x002fe20004800000 */
[----:B---3--:R-:W-:Y:S06]  /*5680*/  @!P6 BRA `(.L_x_88) ;  /* 0x0000000000a0e947 */ /* 0x008fec0003800000 */
[----:B------:R-:W-:Y:S01]  /*5690*/  @P5 IMAD R7, R160, 0x2000, R153 ;  /* 0x00002000a0075824 */ /* 0x000fe200078e0299 */
[----:B------:R-:W-:Y:S01]  /*56a0*/  ISETP.NE.AND P1, PT, R109, RZ, PT ;  /* 0x000000ff6d00720c */ /* 0x000fe20003f25270 */
[----:B------:R-:W-:Y:S01]  /*56b0*/  BSSY B0, `(.L_x_89) ;  /* 0x0000011000007945 */ /* 0x000fe20003800000 */
[----:B------:R-:W-:Y:S01]  /*56c0*/  CS2R R102, SRZ ;  /* 0x0000000000667805 */ /* 0x000fe2000001ff00 */
[----:B------:R-:W-:Y:S01]  /*56d0*/  @P5 VIADD R2, R7, UR49 ;  /* 0x0000003107025c36 */ /* 0x000fe20008000000 */
[----:B------:R-:W-:Y:S02]  /*56e0*/  CS2R R100, SRZ ;  /* 0x0000000000647805 */ /* 0x000fe4000001ff00 */
[----:B------:R-:W-:Y:S02]  /*56f0*/  CS2R R90, SRZ ;  /* 0x00000000005a7805 */ /* 0x000fe4000001ff00 */
[----:B------:R-:W-:Y:S01]  /*5700*/  CS2R R88, SRZ ;  /* 0x0000000000587805 */ /* 0x000fe2000001ff00 */
[--C-:B------:R-:W-:Y:S01]  /*5710*/  @P5 IMAD.IADD R6, R165, 0x1, R2.reuse ;  /* 0x00000001a5065824 */ /* 0x100fe200078e0202 */
[----:B------:R-:W-:Y:S01]  /*5720*/  CS2R R94, SRZ ;  /* 0x00000000005e7805 */ /* 0x000fe2000001ff00 */
[--C-:B------:R-:W-:Y:S01]  /*5730*/  @P5 IMAD.IADD R4, R164, 0x1, R2.reuse ;  /* 0x00000001a4045824 */ /* 0x100fe200078e0202 */
[----:B------:R-:W-:Y:S01]  /*5740*/  CS2R R92, SRZ ;  /* 0x00000000005c7805 */ /* 0x000fe2000001ff00 */
[----:B------:R-:W-:Y:S01]  /*5750*/  @P5 IMAD R2, R163, 0x10, R2 ;  /* 0x00000010a3025824 */ /* 0x000fe200078e0202 */
[----:B------:R-:W-:Y:S02]  /*5760*/  CS2R R98, SRZ ;  /* 0x0000000000627805 */ /* 0x000fe4000001ff00 */
[----:B------:R-:W-:Y:S01]  /*5770*/  CS2R R96, SRZ ;  /* 0x0000000000607805 */ /* 0x000fe2000001ff00 */
[----:B------:R-:W-:Y:S06]  /*5780*/  @P1 BRA `(.L_x_90) ;  /* 0x00000000000c1947 */ /* 0x000fec0003800000 */
[----:B------:R-:W-:Y:S04]  /*5790*/  SHF.L.U32 R0, R159, 0x1f, RZ ;  /* 0x0000001f9f007819 */ /* 0x000fe800000006ff */
[----:B------:R-:W1:Y:S02]  /*57a0*/  SYNCS.PHASECHK.TRANS64.TRYWAIT P1, [R3+URZ+0x30], R0 ;  /* 0x00003000030075a7 */ /* 0x000e6400080211ff */
[----:B-1----:R-:W-:Y:S05]  /*57b0*/  @!P1 BRA `(.L_x_91) ;  /* 0x0000006000489947 */ /* 0x002fea0003800000 */
.L_x_90:
[----:B------:R-:W-:Y:S05]  /*57c0*/  BSYNC B0 ;  /* 0x0000000000007941 */ /* 0x000fea0003800000 */
.L_x_89:
[----:B------:R-:W-:Y:S01]  /*57d0*/  ISETP.NE.AND P1, PT, R110, RZ, PT ;  /* 0x000000ff6e00720c */ /* 0x000fe20003f25270 */
[----:B-1----:R-:W-:Y:S02]  /*57e0*/  VIADD R3, R3, 0x50 ;  /* 0x0000005003037836 */ /* 0x002fe40000000000 */
[----:B------:R-:W-:Y:S02]  /*57f0*/  IMAD.U32 R0, RZ, RZ, UR37 ;  /* 0x00000025ff007e24 */ /* 0x000fe4000f8e00ff */
[----:B------:R-:W-:Y:S03]  /*5800*/  VIADD R160, R160, 0x1 ;  /* 0x00000001a0a07836 */ /* 0x000fe60000000000 */
[----:B------:R-:W-:Y:S05]  /*5810*/  PRMT R0, R0, 0x654, R3 ;  /* 0x0000065400007816 */ /* 0x000fea0000000003 */
[----:B------:R1:W3:Y:S04]  /*5820*/  @P1 LDS.128 R100, [R7+UR49+0x200] ;  /* 0x0002003107641984 */ /* 0x0002e80008000c00 */
[----:B------:R1:W1:Y:S04]  /*5830*/  @P1 LDS.128 R88, [R6+0x200] ;  /* 0x0002000006581984 */ /* 0x0002680000000c00 */
[----:B------:R1:W1:Y:S04]  /*5840*/  @P1 LDS.128 R92, [R4+0x200] ;  /* 0x00020000045c1984 */ /* 0x0002680000000c00 */
[----:B------:R1:W1:Y:S01]  /*5850*/  @P1 LDS.128 R96, [R2+0x200] ;  /* 0x0002000002601984 */ /* 0x0002620000000c00 */
[C---:B------:R-:W-:Y:S01]  /*5860*/  ISETP.NE.AND P1, PT, R160.reuse, 0x4, PT ;  /* 0x00000004a000780c */ /* 0x040fe20003f25270 */
[----:B------:R-:W-:Y:S01]  /*5870*/  @!PT LDS RZ, [RZ] ;  /* 0x00000000fffff984 */ /* 0x000fe20000000800 */
[----:B------:R-:W-:Y:S01]  /*5880*/  @!PT LDS RZ, [RZ] ;  /* 0x00000000fffff984 */ /* 0x000fe20000000800 */
[----:B------:R-:W-:Y:S01]  /*5890*/  @!PT LDS RZ, [RZ] ;  /* 0x00000000fffff984 */ /* 0x000fe20000000800 */
[----:B------:R-:W-:Y:S01]  /*58a0*/  @!PT LDS RZ, [RZ] ;  /* 0x00000000fffff984 */ /* 0x000fe20000000800 */
[----:B------:R5:W-:Y:S06]  /*58b0*/  MEMBAR.ALL.CTA ;  /* 0x0000000000007992 */ /* 0x000bec0000008000 */
[----:B-----5:R-:W5:Y:S01]  /*58c0*/  FENCE.VIEW.ASYNC.S ;  /* 0x00000000000073c6 */ /* 0x020f620000000000 */
[----:B------:R-:W-:Y:S01]  /*58d0*/  SEL R160, R160, RZ, P1 ;  /* 0x000000ffa0a07207 */ /* 0x000fe20000800000 */
[----:B-----5:R5:W-:Y:S02]  /*58e0*/  SYNCS.ARRIVE.TRANS64.RED.A1T0 RZ, [R0+URZ], RZ ;  /* 0x000000ff00ff79a7 */ /* 0x020be400081004ff */
[----:B-----5:R-:W-:Y:S04]  /*58f0*/  SEL R0, RZ, 0x1, P1 ;  /* 0x00000001ff007807 */ /* 0x020fe80000800000 */
[----:B---3--:R-:W-:Y:S02]  /*5900*/  LOP3.LUT R159, R159, R0, RZ, 0x3c, !PT ;  /* 0x000000009f9f7212 */ /* 0x008fe400078e3cff */
.L_x_88:
[----:B------:R-:W-:Y:S05]  /*5910*/  BSYNC B1 ;  /* 0x0000000000017941 */ /* 0x000fea0003800000 */
.L_x_87:
[----:B------:R-:W-:Y:S04]  /*5920*/  SHF.R.U32.HI R3, RZ, 0x15, R80 ;  /* 0x00000015ff037819 */ /* 0x000fe80000011650 */
[----:B------:R-:W-:Y:S01]  /*5930*/  LOP3.LUT P1, RZ, R3, 0x3, R154, 0x48, !PT ;  /* 0x0000000303ff7812 */ /* 0x000fe2000782489a */
[----:B------:R-:W-:Y:S01]  /*5940*/  @!UPT UIADD3 URZ, UPT, UPT, URZ, URZ, URZ ;  /* 0x000000fffffff290 */ /* 0x000fe2000fffe0ff */
[----:B----4-:R-:W-:Y:S11]  /*5950*/  @P0 BRA `(.L_x_92) ;  /* 0x0000000000080947 */ /* 0x010ff60003800000 */
[----:B------:R-:W3:Y:S02]  /*5960*/  SYNCS.PHASECHK.TRANS64.TRYWAIT P0, [R108+URZ+0xa0], R5 ;  /* 0x0000a0056c0075a7 */ /* 0x000ee400080011ff */
[----:B---3--:R-:W-:Y:S05]  /*5970*/  @!P0 BRA `(.L_x_93) ;  /* 0x0000005c00ec8947 */ /* 0x008fea0003800000 */
.L_x_92:
[----:B------:R-:W-:Y:S05]  /*5980*/  @!P1 BRA `(.L_x_94) ;  /* 0x0000000000409947 */ /* 0x000fea0003800000 */
[----:B------:R-:W3:Y:S01]  /*5990*/  LDCU.64 UR8, c[0x4][0x78] ;  /* 0x01000f00ff0877ac */ /* 0x000ee20008000a00 */
[----:B------:R-:W-:Y:S01]  /*59a0*/  MOV R3, 0x0 ;  /* 0x0000000000037802 */ /* 0x000fe20000000f00 */
[----:B------:R-:W-:Y:S02]  /*59b0*/  HFMA2 R12, -RZ, RZ, 0, 5.9604644775390625e-08 ;  /* 0x00000001ff0c7431 */ /* 0x000fe400000001ff */
[----:B------:R-:W-:Y:S02]  /*59c0*/  IMAD.MOV.U32 R8, RZ, RZ, 0x192 ;  /* 0x00000192ff087424 */ /* 0x000fe400078e00ff */
[----:B------:R-:W-:Y:S01]  /*59d0*/  IMAD.MOV.U32 R13, RZ, RZ, RZ ;  /* 0x000000ffff0d7224 */ /* 0x000fe200078e00ff */
[----:B------:R-:W4:Y:S01]  /*59e0*/  LDCU.64 UR6, c[0x4][0x80] ;  /* 0x01001000ff0677ac */ /* 0x000f220008000a00 */
[----:B-1----:R-:W1:Y:S01]  /*59f0*/  LDC.64 R2, c[0x4][R3] ;  /* 0x0100000003027b82 */ /* 0x002e620000000a00 */
[----:B------:R-:W5:Y:S01]  /*5a00*/  LDCU.64 UR4, c[0x4][0x18] ;  /* 0x01000300ff0477ac */ /* 0x000f620008000a00 */
[----:B---3--:R-:W-:Y:S01]  /*5a10*/  MOV R5, UR9 ;  /* 0x0000000900057c02 */ /* 0x008fe20008000f00 */
[----:B------:R-:W-:Y:S01]  /*5a20*/  IMAD.U32 R4, RZ, RZ, UR8 ;  /* 0x00000008ff047e24 */ /* 0x000fe2000f8e00ff */
[----:B----4-:R-:W-:Y:S01]  /*5a30*/  MOV R7, UR7 ;  /* 0x0000000700077c02 */ /* 0x010fe20008000f00 */
[----:B------:R-:W-:Y:S01]  /*5a40*/  IMAD.U32 R6, RZ, RZ, UR6 ;  /* 0x00000006ff067e24 */ /* 0x000fe2000f8e00ff */
[----:B-----5:R-:W-:Y:S01]  /*5a50*/  MOV R11, UR5 ;  /* 0x00000005000b7c02 */ /* 0x020fe20008000f00 */
[----:B------:R-:W-:Y:S02]  /*5a60*/  IMAD.U32 R10, RZ, RZ, UR4 ;  /* 0x00000004ff0a7e24 */ /* 0x000fe4000f8e00ff */
[----:B------:R-:W-:Y:S07]  /*5a70*/  LEPC R20, `(.L_x_94) ;  /* 0x000000001014794e */ /* 0x000fee0000000000 */
[----:B-12---:R-:W-:Y:S05]  /*5a80*/  CALL.ABS.NOINC R2 ;  /* 0x0000000002007343 */ /* 0x006fea0003c00000 */
.L_x_94:
[----:B------:R-:W-:Y:S01]  /*5a90*/  SHF.L.U32 R83, R100, 0x10, RZ ;  /* 0x0000001064537819 */ /* 0x000fe200000006ff */
[----:B------:R-:W-:Y:S05]  /*5aa0*/  WARPSYNC.ALL ;  /* 0x0000000000007948 */ /* 0x000fea0003800000 */
[----:B------:R-:W-:Y:S01]  /*5ab0*/  R2UR UR4, R80 ;  /* 0x00000000500472ca */ /* 0x000fe200000e0000 */
[----:B------:R-:W-:Y:S01]  /*5ac0*/  BSSY.RECONVERGENT B0, `(.L_x_95) ;  /* 0x0000121000007945 */ /* 0x000fe20003800200 */
[----:B------:R-:W-:Y:S02]  /*5ad0*/  IADD3 R111, PT, PT, R153, UR49, RZ ;  /* 0x00000031996f7c10 */ /* 0x000fe4000fffe0ff */
[----:B------:R-:W-:Y:S02]  /*5ae0*/  SHF.L.U32 R116, R163, 0x4, RZ ;  /* 0x00000004a3747819 */ /* 0x000fe400000006ff */
[-C--:B------:R-:W-:Y:S02]  /*5af0*/  IADD3 R172, PT, PT, R165, R111.reuse, RZ ;  /* 0x0000006fa5ac7210 */ /* 0x080fe40007ffe0ff */
[----:B------:R-:W-:Y:S02]  /*5b00*/  IADD3 R171, PT, PT, R164, R111, RZ ;  /* 0x0000006fa4ab7210 */ /* 0x000fe40007ffe0ff */
[----:B------:R-:W-:Y:S02]  /*5b10*/  IADD3 R170, PT, PT, R111, R116, RZ ;  /* 0x000000746faa7210 */ /* 0x000fe40007ffe0ff */
[C---:B------:R-:W-:Y:S01]  /*5b20*/  PRMT R81, R100.reuse, 0x8880, RZ ;  /* 0x0000888064517816 */ /* 0x040fe200000000ff */
[----:B-1-3--:R-:W2:Y:S01]  /*5b30*/  LDTM.x64 R4, tmem[UR4] ;  /* 0x00000004000479ee */ /* 0x00aea20008340000 */
[----:B------:R-:W-:Y:S02]  /*5b40*/  SHF.R.S32.HI R83, RZ, 0x18, R83 ;  /* 0x00000018ff537819 */ /* 0x000fe40000011453 */
[----:B------:R-:W-:Y:S02]  /*5b50*/  SHF.R.S32.HI R86, RZ, 0x18, R101 ;  /* 0x00000018ff567819 */ /* 0x000fe40000011465 */
[----:B------:R-:W-:Y:S02]  /*5b60*/  SHF.L.U32 R84, R100, 0x8, RZ ;  /* 0x0000000864547819 */ /* 0x000fe400000006ff */
[----:B------:R-:W-:Y:S02]  /*5b70*/  SHF.L.U32 R85, R101, 0x8, RZ ;  /* 0x0000000865557819 */ /* 0x000fe400000006ff */
[----:B------:R-:W-:Y:S02]  /*5b80*/  SHF.R.S32.HI R84, RZ, 0x18, R84 ;  /* 0x00000018ff547819 */ /* 0x000fe40000011454 */
[----:B------:R-:W-:Y:S02]  /*5b90*/  SHF.R.S32.HI R85, RZ, 0x18, R85 ;  /* 0x00000018ff557819 */ /* 0x000fe40000011455 */
[----:B------:R-:W-:Y:S02]  /*5ba0*/  SHF.L.U32 R87, R98, 0x8, RZ ;  /* 0x0000000862577819 */ /* 0x000fe400000006ff */
[----:B------:R-:W-:Y:S02]  /*5bb0*/  ISETP.NE.AND P0, PT, R167, RZ, PT ;  /* 0x000000ffa700720c */ /* 0x000fe40003f05270 */
[----:B------:R-:W-:Y:S02]  /*5bc0*/  SHF.R.S32.HI R87, RZ, 0x18, R87 ;  /* 0x00000018ff577819 */ /* 0x000fe40000011457 */
[----:B------:R-:W-:Y:S02]  /*5bd0*/  ISETP.NE.AND P6, PT, R117, RZ, PT ;  /* 0x000000ff7500720c */ /* 0x000fe40003fc5270 */
[----:B------:R-:W-:Y:S01]  /*5be0*/  LEA R118, R160, UR49, 0x3 ;  /* 0x00000031a0767c11 */ /* 0x000fe2000f8e18ff */
[C---:B--2---:R-:W-:Y:S02]  /*5bf0*/  IMAD R0, R78.reuse, R4, RZ ;  /* 0x000000044e007224 */ /* 0x044fe400078e02ff */
[C---:B------:R-:W-:Y:S02]  /*5c00*/  IMAD R2, R78.reuse, R5, RZ ;  /* 0x000000054e027224 */ /* 0x040fe400078e02ff */
[----:B------:R-:W-:Y:S02]  /*5c10*/  IMAD R3, R78, R6, RZ ;  /* 0x000000064e037224 */ /* 0x000fe400078e02ff */
[-C--:B------:R-:W-:Y:S01]  /*5c20*/  IMAD R0, R81, R82.reuse, R0 ;  /* 0x0000005251007224 */ /* 0x080fe200078e0200 */
[----:B------:R-:W-:Y:S01]  /*5c30*/  SHF.R.S32.HI R81, RZ, 0x18, R100 ;  /* 0x00000018ff517819 */ /* 0x000fe20000011464 */
[-C--:B------:R-:W-:Y:S01]  /*5c40*/  IMAD R2, R83, R82.reuse, R2 ;  /* 0x0000005253027224 */ /* 0x080fe200078e0202 */
[C---:B------:R-:W-:Y:S01]  /*5c50*/  PRMT R83, R101.reuse, 0x8880, RZ ;  /* 0x0000888065537816 */ /* 0x040fe200000000ff */
[----:B------:R-:W-:Y:S01]  /*5c60*/  IMAD R3, R84, R82, R3 ;  /* 0x0000005254037224 */ /* 0x000fe200078e0203 */
[----:B------:R-:W-:Y:S01]  /*5c70*/  SHF.L.U32 R84, R101, 0x10, RZ ;  /* 0x0000001065547819 */ /* 0x000fe200000006ff */
[C---:B------:R-:W-:Y:S01]  /*5c80*/  IMAD R7, R78.reuse, R7, RZ ;  /* 0x000000074e077224 */ /* 0x040fe200078e02ff */
[----:B------:R-:W-:Y:S01]  /*5c90*/  @P6 SHF.L.U32 R119, R159, 0x1f, RZ ;  /* 0x0000001f9f776819 */ /* 0x000fe200000006ff */
[C---:B------:R-:W-:Y:S01]  /*5ca0*/  IMAD R4, R78.reuse, R8, RZ ;  /* 0x000000084e047224 */ /* 0x040fe200078e02ff */
[----:B------:R-:W-:Y:S01]  /*5cb0*/  SHF.R.S32.HI R84, RZ, 0x18, R84 ;  /* 0x00000018ff547819 */ /* 0x000fe20000011454 */
[----:B------:R-:W-:Y:S02]  /*5cc0*/  IMAD R5, R78, R9, RZ ;  /* 0x000000094e057224 */ /* 0x000fe400078e02ff */
[----:B------:R-:W-:Y:S01]  /*5cd0*/  IMAD R7, R81, R82, R7 ;  /* 0x0000005251077224 */ /* 0x000fe200078e0207 */
[----:B------:R-:W-:Y:S01]  /*5ce0*/  PRMT R81, R102, 0x8880, RZ ;  /* 0x0000888066517816 */ /* 0x000fe200000000ff */
[----:B------:R-:W-:Y:S02]  /*5cf0*/  IMAD R6, R78, R10, RZ ;  /* 0x0000000a4e067224 */ /* 0x000fe400078e02ff */
[-C--:B------:R-:W-:Y:S01]  /*5d00*/  IMAD R4, R83, R82.reuse, R4 ;  /* 0x0000005253047224 */ /* 0x080fe200078e0204 */
[----:B------:R-:W-:Y:S01]  /*5d10*/  I2IP.S8.S32.SAT R105, R7, R3, RZ ;  /* 0x0000000307697239 */ /* 0x000fe200000014ff */
[----:B------:R-:W-:Y:S01]  /*5d20*/  IMAD R5, R84, R82, R5 ;  /* 0x0000005254057224 */ /* 0x000fe200078e0205 */
[----:B------:R-:W-:Y:S01]  /*5d30*/  SHF.L.U32 R83, R102, 0x10, RZ ;  /* 0x0000001066537819 */ /* 0x000fe200000006ff */
[----:B------:R-:W-:Y:S01]  /*5d40*/  IMAD R11, R78, R11, RZ ;  /* 0x0000000b4e0b7224 */ /* 0x000fe200078e02ff */
[----:B------:R-:W-:Y:S01]  /*5d50*/  I2IP.S8.S32.SAT R104, R2, R0, R105 ;  /* 0x0000000002687239 */ /* 0x000fe20000001469 */
[----:B------:R-:W-:Y:S01]  /*5d60*/  IMAD R6, R85, R82, R6 ;  /* 0x0000005255067224 */ /* 0x000fe200078e0206 */
[----:B------:R-:W-:Y:S01]  /*5d70*/  SHF.R.S32.HI R83, RZ, 0x18, R83 ;  /* 0x00000018ff537819 */ /* 0x000fe20000011453 */
[----:B------:R-:W-:Y:S01]  /*5d80*/  IMAD R8, R78, R12, RZ ;  /* 0x0000000c4e087224 */ /* 0x000fe200078e02ff */
[----:B------:R-:W-:Y:S01]  /*5d90*/  SHF.L.U32 R85, R102, 0x8, RZ ;  /* 0x0000000866557819 */ /* 0x000fe200000006ff */
[----:B------:R-:W-:Y:S02]  /*5da0*/  IMAD R9, R78, R13, RZ ;  /* 0x0000000d4e097224 */ /* 0x000fe400078e02ff */
[----:B------:R-:W-:Y:S01]  /*5db0*/  IMAD R11, R86, R82, R11 ;  /* 0x00000052560b7224 */ /* 0x000fe200078e020b */
[----:B------:R-:W-:Y:S01]  /*5dc0*/  SHF.R.S32.HI R85, RZ, 0x18, R85 ;  /* 0x00000018ff557819 */ /* 0x000fe20000011455 */
[C---:B------:R-:W-:Y:S01]  /*5dd0*/  IMAD R10, R78.reuse, R14, RZ ;  /* 0x0000000e4e0a7224 */ /* 0x040fe200078e02ff */
[----:B------:R-:W-:Y:S01]  /*5de0*/  SHF.R.S32.HI R86, RZ, 0x18, R103 ;  /* 0x00000018ff567819 */ /* 0x000fe20000011467 */
[----:B------:R-:W-:Y:S01]  /*5df0*/  IMAD R8, R81, R82, R8 ;  /* 0x0000005251087224 */ /* 0x000fe200078e0208 */
[----:B------:R-:W-:Y:S01]  /*5e00*/  I2IP.S8.S32.SAT R106, R11, R6, RZ ;  /* 0x000000060b6a7239 */ /* 0x000fe200000014ff */
[----:B------:R-:W-:Y:S01]  /*5e10*/  IMAD R9, R83, R82, R9 ;  /* 0x0000005253097224 */ /* 0x000fe200078e0209 */
[C---:B------:R-:W-:Y:S01]  /*5e20*/  PRMT R83, R103.reuse, 0x8880, RZ ;  /* 0x0000888067537816 */ /* 0x040fe200000000ff */
[----:B------:R-:W-:Y:S01]  /*5e30*/  IMAD.U32 R84, R103, 0x10000, RZ ;  /* 0x0001000067547824 */ /* 0x000fe200078e00ff */
[----:B------:R-:W-:Y:S01]  /*5e40*/  I2IP.S8.S32.SAT R105, R5, R4, R106 ;  /* 0x0000000405697239 */ /* 0x000fe2000000146a */
[C---:B------:R-:W-:Y:S01]  /*5e50*/  IMAD R15, R78.reuse, R15, RZ ;  /* 0x0000000f4e0f7224 */ /* 0x040fe200078e02ff */
[----:B------:R-:W-:Y:S01]  /*5e60*/  SHF.R.S32.HI R81, RZ, 0x18, R102 ;  /* 0x00000018ff517819 */ /* 0x000fe20000011466 */
[----:B------:R-:W-:Y:S01]  /*5e70*/  IMAD R10, R85, R82, R10 ;  /* 0x00000052550a7224 */ /* 0x000fe200078e020a */
[----:B------:R-:W-:Y:S01]  /*5e80*/  SHF.R.S32.HI R84, RZ, 0x18, R84 ;  /* 0x00000018ff547819 */ /* 0x000fe20000011454 */
[C---:B------:R-:W-:Y:S01]  /*5e90*/  IMAD R12, R78.reuse, R16, RZ ;  /* 0x000000104e0c7224 */ /* 0x040fe200078e02ff */
[----:B------:R-:W-:Y:S01]  /*5ea0*/  SHF.L.U32 R85, R103, 0x8, RZ ;  /* 0x0000000867557819 */ /* 0x000fe200000006ff */
[----:B------:R-:W-:Y:S02]  /*5eb0*/  IMAD R13, R78, R17, RZ ;  /* 0x000000114e0d7224 */ /* 0x000fe400078e02ff */
[----:B------:R-:W-:Y:S01]  /*5ec0*/  IMAD R15, R81, R82, R15 ;  /* 0x00000052510f7224 */ /* 0x000fe200078e020f */
[----:B------:R-:W-:Y:S01]  /*5ed0*/  PRMT R81, R88, 0x8880, RZ ;  /* 0x0000888058517816 */ /* 0x000fe200000000ff */
[----:B------:R-:W-:Y:S01]  /*5ee0*/  IMAD R14, R78, R18, RZ ;  /* 0x000000124e0e7224 */ /* 0x000fe200078e02ff */
[----:B------:R-:W-:Y:S01]  /*5ef0*/  SHF.R.S32.HI R85, RZ, 0x18, R85 ;  /* 0x00000018ff557819 */ /* 0x000fe20000011455 */
[----:B------:R-:W-:Y:S01]  /*5f00*/  IMAD R12, R83, R82, R12 ;  /* 0x00000052530c7224 */ /* 0x000fe200078e020c */
[----:B------:R-:W-:Y:S01]  /*5f10*/  I2IP.S8.S32.SAT R106, R15, R10, RZ ;  /* 0x0000000a0f6a7239 */ /* 0x000fe200000014ff */
[----:B------:R-:W-:Y:S01]  /*5f20*/  IMAD R13, R84, R82, R13 ;  /* 0x00000052540d7224 */ /* 0x000fe200078e020d */
[----:B------:R-:W-:Y:S01]  /*5f30*/  SHF.L.U32 R83, R88, 0x10, RZ ;  /* 0x0000001058537819 */ /* 0x000fe200000006ff */
[C---:B------:R-:W-:Y:S01]  /*5f40*/  IMAD R19, R78.reuse, R19, RZ ;  /* 0x000000134e137224 */ /* 0x040fe200078e02ff */
[----:B------:R-:W-:Y:S01]  /*5f50*/  I2IP.S8.S32.SAT R106, R9, R8, R106 ;  /* 0x00000008096a7239 */ /* 0x000fe2000000146a */
[----:B------:R-:W-:Y:S01]  /*5f60*/  IMAD R14, R85, R82, R14 ;  /* 0x00000052550e7224 */ /* 0x000fe200078e020e */
[----:B------:R-:W-:Y:S01]  /*5f70*/  SHF.R.S32.HI R83, RZ, 0x18, R83 ;  /* 0x00000018ff537819 */ /* 0x000fe20000011453 */
[C---:B------:R-:W-:Y:S01]  /*5f80*/  IMAD R16, R78.reuse, R20, RZ ;  /* 0x000000144e107224 */ /* 0x040fe200078e02ff */
[----:B------:R-:W-:Y:S01]  /*5f90*/  SHF.L.U32 R84, R89, 0x10, RZ ;  /* 0x0000001059547819 */ /* 0x000fe200000006ff */
[----:B------:R-:W-:Y:S01]  /*5fa0*/  IMAD R17, R78, R21, RZ ;  /* 0x000000154e117224 */ /* 0x000fe200078e02ff */
[----:B------:R-:W-:Y:S01]  /*5fb0*/  SHF.L.U32 R85, R88, 0x8, RZ ;  /* 0x0000000858557819 */ /* 0x000fe200000006ff */
[----:B------:R-:W-:Y:S01]  /*5fc0*/  IMAD R19, R86, R82, R19 ;  /* 0x0000005256137224 */ /* 0x000fe200078e0213 */
[----:B------:R-:W-:Y:S01]  /*5fd0*/  SHF.R.S32.HI R84, RZ, 0x18, R84 ;  /* 0x00000018ff547819 */ /* 0x000fe20000011454 */
[C---:B------:R-:W-:Y:S01]  /*5fe0*/  IMAD R18, R78.reuse, R22, RZ ;  /* 0x000000164e127224 */ /* 0x040fe200078e02ff */
[----:B------:R-:W-:Y:S01]  /*5ff0*/  SHF.R.S32.HI R85, RZ, 0x18, R85 ;  /* 0x00000018ff557819 */ /* 0x000fe20000011455 */
[----:B------:R-:W-:Y:S01]  /*6000*/  IMAD R16, R81, R82, R16 ;  /* 0x0000005251107224 */ /* 0x000fe200078e0210 */
[----:B------:R-:W-:Y:S01]  /*6010*/  I2IP.S8.S32.SAT R107, R19, R14, RZ ;  /* 0x0000000e136b7239 */ /* 0x000fe200000014ff */
[-C--:B------:R-:W-:Y:S01]  /*6020*/  IMAD R17, R83, R82.reuse, R17 ;  /* 0x0000005253117224 */ /* 0x080fe200078e0211 */
[----:B------:R-:W-:Y:S01]  /*6030*/  PRMT R83, R89, 0x8880, RZ ;  /* 0x0000888059537816 */ /* 0x000fe200000000ff */
[C---:B------:R-:W-:Y:S01]  /*6040*/  IMAD R23, R78.reuse, R23, RZ ;  /* 0x000000174e177224 */ /* 0x040fe200078e02ff */
[----:B------:R-:W-:Y:S01]  /*6050*/  SHF.R.S32.HI R81, RZ, 0x18, R88 ;  /* 0x00000018ff517819 */ /* 0x000fe20000011458 */
[----:B------:R-:W-:Y:S01]  /*6060*/  IMAD R18, R85, R82, R18 ;  /* 0x0000005255127224 */ /* 0x000fe200078e0212 */
[----:B------:R-:W-:Y:S01]  /*6070*/  SHF.L.U32 R85, R89, 0x8, RZ ;  /* 0x0000000859557819 */ /* 0x000fe200000006ff */
[C---:B------:R-:W-:Y:S01]  /*6080*/  IMAD R20, R78.reuse, R24, RZ ;  /* 0x000000184e147224 */ /* 0x040fe200078e02ff */
[----:B------:R-:W-:Y:S01]  /*6090*/  I2IP.S8.S32.SAT R107, R13, R12, R107 ;  /* 0x0000000c0d6b7239 */ /* 0x000fe2000000146b */
[----:B------:R-:W-:Y:S01]  /*60a0*/  IMAD R21, R78, R25, RZ ;  /* 0x000000194e157224 */ /* 0x000fe200078e02ff */
[----:B------:R-:W-:Y:S01]  /*60b0*/  SHF.R.S32.HI R85, RZ, 0x18, R85 ;  /* 0x00000018ff557819 */ /* 0x000fe20000011455 */
[----:B------:R-:W-:Y:S01]  /*60c0*/  IMAD R23, R81, R82, R23 ;  /* 0x0000005251177224 */ /* 0x000fe200078e0217 */
[----:B------:R-:W-:Y:S01]  /*60d0*/  PRMT R81, R90, 0x8880, RZ ;  /* 0x000088805a517816 */ /* 0x000fe200000000ff */
[----:B------:R-:W-:Y:S01]  /*60e0*/  IMAD R22, R78, R26, RZ ;  /* 0x0000001a4e167224 */ /* 0x000fe200078e02ff */
[----:B------:R1:W-:Y:S01]  /*60f0*/  STS.128 [R153+UR49+0x8200], R104 ;  /* 0x0082006899007988 */ /* 0x0003e20008000c31 */
[----:B------:R-:W-:Y:S01]  /*6100*/  IMAD R20, R83, R82, R20 ;  /* 0x0000005253147224 */ /* 0x000fe200078e0214 */
[----:B------:R-:W-:Y:S01]  /*6110*/  I2IP.S8.S32.SAT R112, R23, R18, RZ ;  /* 0x0000001217707239 */ /* 0x000fe200000014ff */
[----:B------:R-:W-:Y:S01]  /*6120*/  IMAD R21, R84, R82, R21 ;  /* 0x0000005254157224 */ /* 0x000fe200078e0215 */
[----:B------:R-:W-:Y:S01]  /*6130*/  SHF.R.S32.HI R86, RZ, 0x18, R89 ;  /* 0x00000018ff567819 */ /* 0x000fe20000011459 */
[----:B------:R-:W-:Y:S01]  /*6140*/  IMAD.U32 R83, R90, 0x10000, RZ ;  /* 0x000100005a537824 */ /* 0x000fe200078e00ff */
[----:B------:R-:W-:Y:S01]  /*6150*/  I2IP.S8.S32.SAT R112, R17, R16, R112 ;  /* 0x0000001011707239 */ /* 0x000fe20000001470 */
[----:B------:R-:W-:Y:S01]  /*6160*/  IMAD R27, R78, R27, RZ ;  /* 0x0000001b4e1b7224 */ /* 0x000fe200078e02ff */
[----:B------:R-:W-:Y:S01]  /*6170*/  SHF.L.U32 R84, R91, 0x10, RZ ;  /* 0x000000105b547819 */ /* 0x000fe200000006ff */
[----:B------:R-:W-:Y:S01]  /*6180*/  IMAD R22, R85, R82, R22 ;  /* 0x0000005255167224 */ /* 0x000fe200078e0216 */
[----:B------:R-:W-:Y:S01]  /*6190*/  SHF.L.U32 R85, R90, 0x8, RZ ;  /* 0x000000085a557819 */ /* 0x000fe200000006ff */
[C---:B------:R-:W-:Y:S01]  /*61a0*/  IMAD R24, R78.reuse, R28, RZ ;  /* 0x0000001c4e187224 */ /* 0x040fe200078e02ff */
[----:B------:R-:W-:Y:S01]  /*61b0*/  SHF.R.S32.HI R83, RZ, 0x18, R83 ;  /* 0x00000018ff537819 */ /* 0x000fe20000011453 */
[----:B------:R-:W-:Y:S01]  /*61c0*/  IMAD R25, R78, R29, RZ ;  /* 0x0000001d4e197224 */ /* 0x000fe200078e02ff */
[----:B------:R-:W-:Y:S01]  /*61d0*/  SHF.R.S32.HI R84, RZ, 0x18, R84 ;  /* 0x00000018ff547819 */ /* 0x000fe20000011454 */
[----:B------:R-:W-:Y:S01]  /*61e0*/  IMAD R27, R86, R82, R27 ;  /* 0x00000052561b7224 */ /* 0x000fe200078e021b */
[----:B------:R-:W-:Y:S01]  /*61f0*/  SHF.R.S32.HI R85, RZ, 0x18, R85 ;  /* 0x00000018ff557819 */ /* 0x000fe20000011455 */
[C---:B------:R-:W-:Y:S01]  /*6200*/  IMAD R26, R78.reuse, R30, RZ ;  /* 0x0000001e4e1a7224 */ /* 0x040fe200078e02ff */
[----:B------:R-:W-:Y:S01]  /*6210*/  SHF.R.S32.HI R86, RZ, 0x18, R91 ;  /* 0x00000018ff567819 */ /* 0x000fe2000001145b */
[----:B------:R-:W-:Y:S01]  /*6220*/  IMAD R24, R81, R82, R24 ;  /* 0x0000005251187224 */ /* 0x000fe200078e0218 */
[----:B------:R-:W-:Y:S01]  /*6230*/  I2IP.S8.S32.SAT R113, R27, R22, RZ ;  /* 0x000000161b717239 */ /* 0x000fe200000014ff */
[----:B------:R-:W-:Y:S01]  /*6240*/  IMAD R25, R83, R82, R25 ;  /* 0x0000005253197224 */ /* 0x000fe200078e0219 */
[----:B------:R-:W-:Y:S01]  /*6250*/  SHF.R.S32.HI R81, RZ, 0x18, R90 ;  /* 0x00000018ff517819 */ /* 0x000fe2000001145a */
[C---:B------:R-:W-:Y:S01]  /*6260*/  IMAD R31, R78.reuse, R31, RZ ;  /* 0x0000001f4e1f7224 */ /* 0x040fe200078e02ff */
[----:B------:R-:W-:Y:S01]  /*6270*/  I2IP.S8.S32.SAT R113, R21, R20, R113 ;  /* 0x0000001415717239 */ /* 0x000fe20000001471 */
[----:B------:R-:W-:Y:S01]  /*6280*/  IMAD R26, R85, R82, R26 ;  /* 0x00000052551a7224 */ /* 0x000fe200078e021a */
[C---:B------:R-:W-:Y:S01]  /*6290*/  PRMT R83, R91.reuse, 0x8880, RZ ;  /* 0x000088805b537816 */ /* 0x040fe200000000ff */
[C---:B------:R-:W-:Y:S01]  /*62a0*/  IMAD R28, R78.reuse, R32, RZ ;  /* 0x000000204e1c7224 */ /* 0x040fe200078e02ff */
[----:B------:R-:W-:Y:S01]  /*62b0*/  SHF.L.U32 R85, R91, 0x8, RZ ;  /* 0x000000085b557819 */ /* 0x000fe200000006ff */
[C---:B------:R-:W-:Y:S02]  /*62c0*/  IMAD R29, R78.reuse, R33, RZ ;  /* 0x000000214e1d7224 */ /* 0x040fe400078e02ff */
[----:B------:R-:W-:Y:S01]  /*62d0*/  IMAD R31, R81, R82, R31 ;  /* 0x00000052511f7224 */ /* 0x000fe200078e021f */
[----:B------:R-:W-:Y:S01]  /*62e0*/  SHF.R.S32.HI R85, RZ, 0x18, R85 ;  /* 0x00000018ff557819 */ /* 0x000fe20000011455 */
[----:B------:R-:W-:Y:S01]  /*62f0*/  IMAD R30, R78, R34, RZ ;  /* 0x000000224e1e7224 */ /* 0x000fe200078e02ff */
[----:B------:R-:W-:Y:S01]  /*6300*/  PRMT R81, R92, 0x8880, RZ ;  /* 0x000088805c517816 */ /* 0x000fe200000000ff */
[----:B------:R-:W-:Y:S01]  /*6310*/  IMAD R28, R83, R82, R28 ;  /* 0x00000052531c7224 */ /* 0x000fe200078e021c */
[----:B------:R-:W-:Y:S01]  /*6320*/  I2IP.S8.S32.SAT R114, R31, R26, RZ ;  /* 0x0000001a1f727239 */ /* 0x000fe200000014ff */
[----:B------:R-:W-:Y:S01]  /*6330*/  IMAD R29, R84, R82, R29 ;  /* 0x00000052541d7224 */ /* 0x000fe200078e021d */
[----:B------:R-:W-:Y:S01]  /*6340*/  SHF.L.U32 R83, R92, 0x10, RZ ;  /* 0x000000105c537819 */ /* 0x000fe200000006ff */
[----:B------:R-:W-:Y:S01]  /*6350*/  IMAD R35, R78, R35, RZ ;  /* 0x000000234e237224 */ /* 0x000fe200078e02ff */
[----:B------:R-:W-:Y:S01]  /*6360*/  I2IP.S8.S32.SAT R114, R25, R24, R114 ;  /* 0x0000001819727239 */ /* 0x000fe20000001472 */
[----:B------:R-:W-:Y:S01]  /*6370*/  IMAD R30, R85, R82, R30 ;  /* 0x00000052551e7224 */ /* 0x000fe200078e021e */
[----:B------:R-:W-:Y:S01]  /*6380*/  SHF.L.U32 R85, R92, 0x8, RZ ;  /* 0x000000085c557819 */ /* 0x000fe200000006ff */
[C---:B------:R-:W-:Y:S01]  /*6390*/  IMAD R32, R78.reuse, R36, RZ ;  /* 0x000000244e207224 */ /* 0x040fe200078e02ff */
[----:B------:R-:W-:Y:S01]  /*63a0*/  SHF.R.S32.HI R83, RZ, 0x18, R83 ;  /* 0x00000018ff537819 */ /* 0x000fe20000011453 */
[----:B------:R-:W-:Y:S01]  /*63b0*/  IMAD R33, R78, R37, RZ ;  /* 0x000000254e217224 */ /* 0x000fe200078e02ff */
[----:B------:R-:W-:Y:S01]  /*63c0*/  SHF.R.S32.HI R85, RZ, 0x18, R85 ;  /* 0x00000018ff557819 */ /* 0x000fe20000011455 */
[----:B------:R-:W-:Y:S01]  /*63d0*/  IMAD R35, R86, R82, R35 ;  /* 0x0000005256237224 */ /* 0x000fe200078e0223 */
[----:B------:R-:W-:Y:S01]  /*63e0*/  PRMT R84, R93, 0x8880, RZ ;  /* 0x000088805d547816 */ /* 0x000fe200000000ff */
[----:B------:R-:W-:Y:S01]  /*63f0*/  IMAD R34, R78, R38, RZ ;  /* 0x000000264e227224 */ /* 0x000fe200078e02ff */
[----:B------:R-:W-:Y:S01]  /*6400*/  SHF.L.U32 R86, R96, 0x10, RZ ;  /* 0x0000001060567819 */ /* 0x000fe200000006ff */
[----:B------:R-:W-:Y:S01]  /*6410*/  IMAD R32, R81, R82, R32 ;  /* 0x0000005251207224 */ /* 0x000fe200078e0220 */
[----:B------:R-:W-:Y:S01]  /*6420*/  SHF.R.S32.HI R81, RZ, 0x18, R92 ;  /* 0x00000018ff517819 */ /* 0x000fe2000001145c */
[C---:B------:R-:W-:Y:S01]  /*6430*/  IMAD R39, R78.reuse, R39, RZ ;  /* 0x000000274e277224 */ /* 0x040fe200078e02ff */
[----:B------:R-:W-:Y:S01]  /*6440*/  I2IP.S8.S32.SAT R115, R35, R30, RZ ;  /* 0x0000001e23737239 */ /* 0x000fe200000014ff */
[-C--:B------:R-:W-:Y:S02]  /*6450*/  IMAD R33, R83, R82.reuse, R33 ;  /* 0x0000005253217224 */ /* 0x080fe400078e0221 */
[----:B------:R-:W-:Y:S01]  /*6460*/  IMAD R34, R85, R82, R34 ;  /* 0x0000005255227224 */ /* 0x000fe200078e0222 */
[----:B------:R-:W-:Y:S01]  /*6470*/  I2IP.S8.S32.SAT R115, R29, R28, R115 ;  /* 0x0000001c1d737239 */ /* 0x000fe20000001473 */
[C---:B------:R-:W-:Y:S01]  /*6480*/  IMAD.U32 R83, R93.reuse, 0x10000, RZ ;  /* 0x000100005d537824 */ /* 0x040fe200078e00ff */
[----:B------:R-:W-:Y:S01]  /*6490*/  SHF.L.U32 R85, R93, 0x8, RZ ;  /* 0x000000085d557819 */ /* 0x000fe200000006ff */
[----:B------:R-:W-:Y:S01]  /*64a0*/  IMAD R39, R81, R82, R39 ;  /* 0x0000005251277224 */ /* 0x000fe200078e0227 */
[----:B------:R-:W-:Y:S01]  /*64b0*/  MOV R81, R84 ;  /* 0x0000005400517202 */ /* 0x000fe20000000f00 */
[C---:B------:R-:W-:Y:S01]  /*64c0*/  IMAD R36, R78.reuse, R40, RZ ;  /* 0x000000284e247224 */ /* 0x040fe200078e02ff */
[----:B------:R-:W-:Y:S01]  /*64d0*/  SHF.R.S32.HI R83, RZ, 0x18, R83 ;  /* 0x00000018ff537819 */ /* 0x000fe20000011453 */
[C---:B------:R-:W-:Y:S01]  /*64e0*/  IMAD R37, R78.reuse, R41, RZ ;  /* 0x000000294e257224 */ /* 0x040fe200078e02ff */
[----:B------:R-:W-:Y:S01]  /*64f0*/  SHF.R.S32.HI R85, RZ, 0x18, R85 ;  /* 0x00000018ff557819 */ /* 0x000fe20000011455 */
[C---:B------:R-:W-:Y:S01]  /*6500*/  IMAD R38, R78.reuse, R42, RZ ;  /* 0x0000002a4e267224 */ /* 0x040fe200078e02ff */
[----:B------:R1:W-:Y:S01]  /*6510*/  STS.128 [R172+0x8200], R112 ;  /* 0x00820070ac007388 */ /* 0x0003e20000000c00 */
[----:B------:R-:W-:Y:S01]  /*6520*/  IMAD R36, R81, R82, R36 ;  /* 0x0000005251247224 */ /* 0x000fe200078e0224 */
[----:B------:R-:W-:Y:S01]  /*6530*/  I2IP.S8.S32.SAT R120, R39, R34, RZ ;  /* 0x0000002227787239 */ /* 0x000fe200000014ff */
[-C--:B------:R-:W-:Y:S01]  /*6540*/  IMAD R37, R83, R82.reuse, R37 ;  /* 0x0000005253257224 */ /* 0x080fe200078e0225 */
[----:B------:R-:W-:Y:S01]  /*6550*/  SHF.R.S32.HI R84, RZ, 0x18, R93 ;  /* 0x00000018ff547819 */ /* 0x000fe2000001145d */
[----:B------:R-:W-:Y:S01]  /*6560*/  IMAD R43, R78, R43, RZ ;  /* 0x0000002b4e2b7224 */ /* 0x000fe200078e02ff */
[C---:B------:R-:W-:Y:S01]  /*6570*/  SHF.L.U32 R83, R94.reuse, 0x10, RZ ;  /* 0x000000105e537819 */ /* 0x040fe200000006ff */
[----:B------:R-:W-:Y:S01]  /*6580*/  IMAD R38, R85, R82, R38 ;  /* 0x0000005255267224 */ /* 0x000fe200078e0226 */
[----:B------:R-:W-:Y:S01]  /*6590*/  PRMT R81, R94, 0x8880, RZ ;  /* 0x000088805e517816 */ /* 0x000fe200000000ff */
[----:B------:R-:W-:Y:S01]  /*65a0*/  IMAD R40, R78, R44, RZ ;  /* 0x0000002c4e287224 */ /* 0x000fe200078e02ff */
[----:B------:R-:W-:Y:S01]  /*65b0*/  SHF.L.U32 R85, R94, 0x8, RZ ;  /* 0x000000085e557819 */ /* 0x000fe200000006ff */
[----:B------:R-:W-:Y:S01]  /*65c0*/  IMAD R41, R78, R45, RZ ;  /* 0x0000002d4e297224 */ /* 0x000fe200078e02ff */
[----:B------:R-:W-:Y:S01]  /*65d0*/  SHF.R.S32.HI R83, RZ, 0x18, R83 ;  /* 0x00000018ff537819 */ /* 0x000fe20000011453 */
[----:B------:R-:W-:Y:S01]  /*65e0*/  IMAD R43, R84, R82, R43 ;  /* 0x00000052542b7224 */ /* 0x000fe200078e022b */
[----:B------:R-:W-:Y:S01]  /*65f0*/  SHF.R.S32.HI R85, RZ, 0x18, R85 ;  /* 0x00000018ff557819 */ /* 0x000fe20000011455 */
[C---:B------:R-:W-:Y:S01]  /*6600*/  IMAD R42, R78.reuse, R46, RZ ;  /* 0x0000002e4e2a7224 */ /* 0x040fe200078e02ff */
[----:B------:R-:W-:Y:S01]  /*6610*/  I2IP.S8.S32.SAT R120, R33, R32, R120 ;  /* 0x0000002021787239 */ /* 0x000fe20000001478 */
[----:B------:R-:W-:Y:S01]  /*6620*/  IMAD R40, R81, R82, R40 ;  /* 0x0000005251287224 */ /* 0x000fe200078e0228 */
[----:B------:R-:W-:Y:S01]  /*6630*/  SHF.R.S32.HI R84, RZ, 0x18, R94 ;  /* 0x00000018ff547819 */ /* 0x000fe2000001145e */
[----:B------:R-:W-:Y:S01]  /*6640*/  IMAD R47, R78, R47, RZ ;  /* 0x0000002f4e2f7224 */ /* 0x000fe200078e02ff */
[----:B------:R-:W-:Y:S01]  /*6650*/  I2IP.S8.S32.SAT R121, R43, R38, RZ ;  /* 0x000000262b797239 */ /* 0x000fe200000014ff */
[-C--:B------:R-:W-:Y:S01]  /*6660*/  IMAD R41, R83, R82.reuse, R41 ;  /* 0x0000005253297224 */ /* 0x080fe200078e0229 */
[----:B------:R-:W-:Y:S01]  /*6670*/  PRMT R81, R95, 0x8880, RZ ;  /* 0x000088805f517816 */ /* 0x000fe200000000ff */
[-C--:B------:R-:W-:Y:S01]  /*6680*/  IMAD R42, R85, R82.reuse, R42 ;  /* 0x00000052552a7224 */ /* 0x080fe200078e022a */
[----:B------:R-:W-:Y:S01]  /*6690*/  SHF.L.U32 R83, R95, 0x10, RZ ;  /* 0x000000105f537819 */ /* 0x000fe200000006ff */
[----:B------:R-:W-:Y:S01]  /*66a0*/  IMAD R47, R84, R82, R47 ;  /* 0x00000052542f7224 */ /* 0x000fe200078e022f */
[----:B------:R-:W-:Y:S01]  /*66b0*/  I2IP.S8.S32.SAT R121, R37, R36, R121 ;  /* 0x0000002425797239 */ /* 0x000fe20000001479 */
[C---:B------:R-:W-:Y:S01]  /*66c0*/  IMAD R44, R78.reuse, R48, RZ ;  /* 0x000000304e2c7224 */ /* 0x040fe200078e02ff */
[----:B------:R-:W-:Y:S01]  /*66d0*/  SHF.R.S32.HI R83, RZ, 0x18, R83 ;  /* 0x00000018ff537819 */ /* 0x000fe20000011453 */
[----:B------:R-:W-:Y:S01]  /*66e0*/  IMAD.SHL.U32 R84, R95, 0x100, RZ ;  /* 0x000001005f547824 */ /* 0x000fe200078e00ff */
[----:B------:R-:W-:Y:S01]  /*66f0*/  I2IP.S8.S32.SAT R122, R47, R42, RZ ;  /* 0x0000002a2f7a7239 */ /* 0x000fe200000014ff */
[----:B------:R-:W-:Y:S01]  /*6700*/  IMAD R45, R78, R49, RZ ;  /* 0x000000314e2d7224 */ /* 0x000fe200078e02ff */
[----:B------:R-:W-:Y:S01]  /*6710*/  PRMT R85, R96, 0x8880, RZ ;  /* 0x0000888060557816 */ /* 0x000fe200000000ff */
[----:B------:R-:W-:Y:S01]  /*6720*/  IMAD R44, R81, R82, R44 ;  /* 0x00000052512c7224 */ /* 0x000fe200078e022c */
[----:B------:R-:W-:Y:S01]  /*6730*/  SHF.R.S32.HI R81, RZ, 0x18, R84 ;  /* 0x00000018ff517819 */ /* 0x000fe20000011454 */
[C---:B------:R-:W-:Y:S01]  /*6740*/  IMAD R46, R78.reuse, R50, RZ ;  /* 0x000000324e2e7224 */ /* 0x040fe200078e02ff */
[----:B------:R-:W-:Y:S01]  /*6750*/  I2IP.S8.S32.SAT R122, R41, R40, R122 ;  /* 0x00000028297a7239 */ /* 0x000fe2000000147a */
[----:B------:R-:W-:Y:S01]  /*6760*/  IMAD R45, R83, R82, R45 ;  /* 0x00000052532d7224 */ /* 0x000fe200078e022d */
[----:B------:R-:W-:Y:S01]  /*6770*/  SHF.R.S32.HI R83, RZ, 0x18, R95 ;  /* 0x00000018ff537819 */ /* 0x000fe2000001145f */
[----:B------:R-:W-:Y:S01]  /*6780*/  IMAD R51, R78, R51, RZ ;  /* 0x000000334e337224 */ /* 0x000fe200078e02ff */
[----:B------:R-:W-:Y:S01]  /*6790*/  SHF.L.U32 R84, R96, 0x8, RZ ;  /* 0x0000000860547819 */ /* 0x000fe200000006ff */
[C---:B------:R-:W-:Y:S02]  /*67a0*/  IMAD R48, R78.reuse, R52, RZ ;  /* 0x000000344e307224 */ /* 0x040fe400078e02ff */
[-C--:B------:R-:W-:Y:S01]  /*67b0*/  IMAD R46, R81, R82.reuse, R46 ;  /* 0x00000052512e7224 */ /* 0x080fe200078e022e */
[----:B------:R-:W-:Y:S01]  /*67c0*/  SHF.R.S32.HI R81, RZ, 0x18, R86 ;  /* 0x00000018ff517819 */ /* 0x000fe20000011456 */
[C---:B------:R-:W-:Y:S01]  /*67d0*/  IMAD R49, R78.reuse, R53, RZ ;  /* 0x000000354e317224 */ /* 0x040fe200078e02ff */
[----:B------:R-:W-:Y:S01]  /*67e0*/  SHF.R.S32.HI R86, RZ, 0x18, R99 ;  /* 0x00000018ff567819 */ /* 0x000fe20000011463 */
[----:B------:R-:W-:Y:S01]  /*67f0*/  IMAD R51, R83, R82, R51 ;  /* 0x0000005253337224 */ /* 0x000fe200078e0233 */
[----:B------:R-:W-:Y:S01]  /*6800*/  SHF.R.S32.HI R83, RZ, 0x18, R84 ;  /* 0x00000018ff537819 */ /* 0x000fe20000011454 */
[C---:B------:R-:W-:Y:S01]  /*6810*/  IMAD R50, R78.reuse, R54, RZ ;  /* 0x000000364e327224 */ /* 0x040fe200078e02ff */
[----:B------:R-:W-:Y:S01]  /*6820*/  SHF.R.S32.HI R84, RZ, 0x18, R96 ;  /* 0x00000018ff547819 */ /* 0x000fe20000011460 */
[----:B------:R-:W-:Y:S01]  /*6830*/  IMAD R48, R85, R82, R48 ;  /* 0x0000005255307224 */ /* 0x000fe200078e0230 */
[----:B------:R-:W-:Y:S01]  /*6840*/  I2IP.S8.S32.SAT R123, R51, R46, RZ ;  /* 0x0000002e337b7239 */ /* 0x000fe200000014ff */
[C---:B------:R-:W-:Y:S01]  /*6850*/  IMAD R55, R78.reuse, R55, RZ ;  /* 0x000000374e377224 */ /* 0x040fe200078e02ff */
[----:B------:R-:W-:Y:S01]  /*6860*/  SHF.L.U32 R85, R97, 0x10, RZ ;  /* 0x0000001061557819 */ /* 0x000fe200000006ff */
[----:B------:R-:W-:Y:S01]  /*6870*/  IMAD R49, R81, R82, R49 ;  /* 0x0000005251317224 */ /* 0x000fe200078e0231 */
[----:B------:R-:W-:Y:S01]  /*6880*/  PRMT R81, R97, 0x8880, RZ ;  /* 0x0000888061517816 */ /* 0x000fe200000000ff */
[----:B------:R-:W-:Y:S01]  /*6890*/  IMAD R52, R78, R56, RZ ;  /* 0x000000384e347224 */ /* 0x000fe200078e02ff */
[----:B------:R-:W-:Y:S01]  /*68a0*/  I2IP.S8.S32.SAT R123, R45, R44, R123 ;  /* 0x0000002c2d7b7239 */ /* 0x000fe2000000147b */
[-C--:B------:R-:W-:Y:S01]  /*68b0*/  IMAD R50, R83, R82.reuse, R50 ;  /* 0x0000005253327224 */ /* 0x080fe200078e0232 */
[----:B------:R-:W-:Y:S01]  /*68c0*/  SHF.R.S32.HI R83, RZ, 0x18, R85 ;  /* 0x00000018ff537819 */ /* 0x000fe20000011455 */
[-C--:B------:R-:W-:Y:S01]  /*68d0*/  IMAD R55, R84, R82.reuse, R55 ;  /* 0x0000005254377224 */ /* 0x080fe200078e0237 */
[----:B------:R-:W-:Y:S01]  /*68e0*/  PRMT R85, R98, 0x8880, RZ ;  /* 0x0000888062557816 */ /* 0x000fe200000000ff */
[----:B------:R-:W-:Y:S01]  /*68f0*/  IMAD R52, R81, R82, R52 ;  /* 0x0000005251347224 */ /* 0x000fe200078e0234 */
[----:B------:R-:W-:Y:S01]  /*6900*/  SHF.L.U32 R81, R97, 0x8, RZ ;  /* 0x0000000861517819 */ /* 0x000fe200000006ff */
[C---:B------:R-:W-:Y:S01]  /*6910*/  IMAD R53, R78.reuse, R57, RZ ;  /* 0x000000394e357224 */ /* 0x040fe200078e02ff */
[----:B------:R1:W-:Y:S01]  /*6920*/  STS.128 [R171+0x8200], R120 ;  /* 0x00820078ab007388 */ /* 0x0003e20000000c00 */
[----:B------:R-:W-:Y:S01]  /*6930*/  IMAD R54, R78, R58, RZ ;  /* 0x0000003a4e367224 */ /* 0x000fe200078e02ff */
[----:B------:R-:W-:Y:S01]  /*6940*/  SHF.R.S32.HI R81, RZ, 0x18, R81 ;  /* 0x00000018ff517819 */ /* 0x000fe20000011451 */
[----:B------:R-:W-:Y:S01]  /*6950*/  IMAD R53, R83, R82, R53 ;  /* 0x0000005253357224 */ /* 0x000fe200078e0235 */
[----:B------:R-:W-:Y:S01]  /*6960*/  SHF.L.U32 R84, R98, 0x10, RZ ;  /* 0x0000001062547819 */ /* 0x000fe200000006ff */
[C---:B------:R-:W-:Y:S01]  /*6970*/  IMAD R59, R78.reuse, R59, RZ ;  /* 0x0000003b4e3b7224 */ /* 0x040fe200078e02ff */
[----:B------:R-:W-:Y:S01]  /*6980*/  SHF.R.S32.HI R83, RZ, 0x18, R97 ;  /* 0x00000018ff537819 */ /* 0x000fe20000011461 */
[C---:B------:R-:W-:Y:S01]  /*6990*/  IMAD R56, R78.reuse, R60, RZ ;  /* 0x0000003c4e387224 */ /* 0x040fe200078e02ff */
[----:B------:R-:W-:Y:S01]  /*69a0*/  I2IP.S8.S32.SAT R124, R55, R50, RZ ;  /* 0x00000032377c7239 */ /* 0x000fe200000014ff */
[----:B------:R-:W-:Y:S01]  /*69b0*/  IMAD R54, R81, R82, R54 ;  /* 0x0000005251367224 */ /* 0x000fe200078e0236 */
[----:B------:R-:W-:Y:S01]  /*69c0*/  SHF.R.S32.HI R84, RZ, 0x18, R84 ;  /* 0x00000018ff547819 */ /* 0x000fe20000011454 */
[----:B------:R-:W-:Y:S01]  /*69d0*/  IMAD R57, R78, R61, RZ ;  /* 0x0000003d4e397224 */ /* 0x000fe200078e02ff */
[----:B------:R-:W-:Y:S01]  /*69e0*/  I2IP.S8.S32.SAT R124, R49, R48, R124 ;  /* 0x00000030317c7239 */ /* 0x000fe2000000147c */
[-C--:B------:R-:W-:Y:S01]  /*69f0*/  IMAD R59, R83, R82.reuse, R59 ;  /* 0x00000052533b7224 */ /* 0x080fe200078e023b */
[----:B------:R-:W-:Y:S01]  /*6a00*/  PRMT R83, R99, 0x8880, RZ ;  /* 0x0000888063537816 */ /* 0x000fe200000000ff */
[-C--:B------:R-:W-:Y:S01]  /*6a10*/  IMAD R56, R85, R82.reuse, R56 ;  /* 0x0000005255387224 */ /* 0x080fe200078e0238 */
[----:B------:R-:W-:Y:S01]  /*6a20*/  SHF.R.S32.HI R81, RZ, 0x18, R98 ;  /* 0x00000018ff517819 */ /* 0x000fe20000011462 */
[----:B------:R-:W-:Y:S01]  /*6a30*/  IMAD R57, R84, R82, R57 ;  /* 0x0000005254397224 */ /* 0x000fe200078e0239 */
[----:B------:R-:W-:Y:S01]  /*6a40*/  I2IP.S8.S32.SAT R125, R59, R54, RZ ;  /* 0x000000363b7d7239 */ /* 0x000fe200000014ff */
[C---:B------:R-:W-:Y:S01]  /*6a50*/  IMAD R58, R78.reuse, R62, RZ ;  /* 0x0000003e4e3a7224 */ /* 0x040fe200078e02ff */
[C---:B------:R-:W-:Y:S01]  /*6a60*/  SHF.L.U32 R85, R99.reuse, 0x8, RZ ;  /* 0x0000000863557819 */ /* 0x040fe200000006ff */
[----:B------:R-:W-:Y:S01]  /*6a70*/  IMAD.U32 R84, R99, 0x10000, RZ ;  /* 0x0001000063547824 */ /* 0x000fe200078e00ff */
[----:B------:R-:W-:Y:S01]  /*6a80*/  I2IP.S8.S32.SAT R125, R53, R52, R125 ;  /* 0x00000034357d7239 */ /* 0x000fe2000000147d */
[C---:B------:R-:W-:Y:S01]  /*6a90*/  IMAD R63, R78.reuse, R63, RZ ;  /* 0x0000003f4e3f7224 */ /* 0x040fe200078e02ff */
[----:B------:R-:W-:Y:S01]  /*6aa0*/  SHF.R.S32.HI R85, RZ, 0x18, R85 ;  /* 0x00000018ff557819 */ /* 0x000fe20000011455 */
[C---:B------:R-:W-:Y:S01]  /*6ab0*/  IMAD R60, R78.reuse, R64, RZ ;  /* 0x000000404e3c7224 */ /* 0x040fe200078e02ff */
[----:B------:R-:W-:Y:S01]  /*6ac0*/  SHF.R.S32.HI R84, RZ, 0x18, R84 ;  /* 0x00000018ff547819 */ /* 0x000fe20000011454 */
[-C--:B------:R-:W-:Y:S02]  /*6ad0*/  IMAD R58, R87, R82.reuse, R58 ;  /* 0x00000052573a7224 */ /* 0x080fe400078e023a */
[C---:B------:R-:W-:Y:S02]  /*6ae0*/  IMAD R61, R78.reuse, R65, RZ ;  /* 0x000000414e3d7224 */ /* 0x040fe400078e02ff */
[-C--:B------:R-:W-:Y:S02]  /*6af0*/  IMAD R63, R81, R82.reuse, R63 ;  /* 0x00000052513f7224 */ /* 0x080fe400078e023f */
[----:B------:R-:W-:Y:S02]  /*6b00*/  IMAD R60, R83, R82, R60 ;  /* 0x00000052533c7224 */ /* 0x000fe400078e023c */
[----:B------:R-:W-:Y:S01]  /*6b10*/  IMAD R62, R78, R66, RZ ;  /* 0x000000424e3e7224 */ /* 0x000fe200078e02ff */
[----:B------:R-:W-:Y:S01]  /*6b20*/  I2IP.S8.S32.SAT R126, R63, R58, RZ ;  /* 0x0000003a3f7e7239 */ /* 0x000fe200000014ff */
[----:B------:R-:W-:Y:S02]  /*6b30*/  IMAD R61, R84, R82, R61 ;  /* 0x00000052543d7224 */ /* 0x000fe400078e023d */
[----:B------:R-:W-:Y:S01]  /*6b40*/  IMAD R67, R78, R67, RZ ;  /* 0x000000434e437224 */ /* 0x000fe200078e02ff */
[----:B------:R-:W-:Y:S01]  /*6b50*/  I2IP.S8.S32.SAT R126, R57, R56, R126 ;  /* 0x00000038397e7239 */ /* 0x000fe2000000147e */
[-C--:B------:R-:W-:Y:S02]  /*6b60*/  IMAD R62, R85, R82.reuse, R62 ;  /* 0x00000052553e7224 */ /* 0x080fe400078e023e */
[----:B------:R-:W-:Y:S05]  /*6b70*/  IMAD R67, R86, R82, R67 ;  /* 0x0000005256437224 */ /* 0x000fea00078e0243 */
[----:B------:R-:W-:Y:S04]  /*6b80*/  I2IP.S8.S32.SAT R127, R67, R62, RZ ;  /* 0x0000003e437f7239 */ /* 0x000fe800000014ff */
[----:B------:R-:W-:Y:S05]  /*6b90*/  I2IP.S8.S32.SAT R127, R61, R60, R127 ;  /* 0x0000003c3d7f7239 */ /* 0x000fea000000147f */
[----:B------:R1:W-:Y:S01]  /*6ba0*/  STS.128 [R170+0x8200], R124 ;  /* 0x0082007caa007388 */ /* 0x0003e20000000c00 */
[----:B------:R-:W-:Y:S01]  /*6bb0*/  @!PT LDS RZ, [RZ] ;  /* 0x00000000fffff984 */ /* 0x000fe20000000800 */
[----:B------:R-:W-:Y:S01]  /*6bc0*/  @!PT LDS RZ, [RZ] ;  /* 0x00000000fffff984 */ /* 0x000fe20000000800 */
[----:B------:R-:W-:Y:S01]  /*6bd0*/  @!PT LDS RZ, [RZ] ;  /* 0x00000000fffff984 */ /* 0x000fe20000000800 */
[----:B------:R-:W-:Y:S01]  /*6be0*/  @!PT LDS RZ, [RZ] ;  /* 0x00000000fffff984 */ /* 0x000fe20000000800 */
[----:B------:R2:W-:Y:S07]  /*6bf0*/  MEMBAR.ALL.CTA ;  /* 0x0000000000007992 */ /* 0x0005ee0000008000 */
[----:B--2---:R-:W2:Y:S02]  /*6c00*/  FENCE.VIEW.ASYNC.S ;  /* 0x00000000000073c6 */ /* 0x004ea40000000000 */
[----:B--2---:R-:W-:Y:S06]  /*6c10*/  BAR.SYNC.DEFER_BLOCKING 0x1, 0x80 ;  /* 0x0042000000007b1d */ /* 0x004fec0000010000 */
[----:B------:R-:W-:Y:S05]  /*6c20*/  @P0 BRA `(.L_x_96) ;  /* 0x0000000000280947 */ /* 0x000fea0003800000 */
[----:B------:R-:W-:Y:S02]  /*6c30*/  UIADD3 UR4, UPT, UPT, UR49, 0x8200, URZ ;  /* 0x0000820031047890 */ /* 0x000fe4000fffe0ff */
[----:B------:R-:W-:Y:S01]  /*6c40*/  UIADD3 UR6, UP0, UPT, UR52, 0x680, URZ ;  /* 0x0000068034067890 */ /* 0x000fe2000ff1e0ff */
[----:B------:R-:W-:Y:S03]  /*6c50*/  UMOV UR43, UR36 ;  /* 0x00000024002b7c82 */ /* 0x000fe60008000000 */
[----:B------:R-:W-:Y:S01]  /*6c60*/  MOV R166, UR4 ;  /* 0x0000000400a67c02 */ /* 0x000fe20008000f00 */
[----:B------:R-:W-:Y:S03]  /*6c70*/  UIADD3.X UR7, UPT, UPT, URZ, UR53, URZ, UP0, !UPT ;  /* 0x00000035ff077290 */ /* 0x000fe600087fe4ff */
[----:B------:R-:W-:Y:S11]  /*6c80*/  R2UR UR40, R166 ;  /* 0x00000000a62872ca */ /* 0x000ff600000e0000 */
[----:B------:R-:W-:Y:S02]  /*6c90*/  @!UPT UIADD3 URZ, UPT, UPT, URZ, URZ, URZ ;  /* 0x000000fffffff290 */ /* 0x000fe4000fffe0ff */
[----:B------:R2:W-:Y:S01]  /*6ca0*/  UTMASTG.3D [UR40], [UR6] ;  /* 0x00000028060073b5 */ /* 0x0005e20008010000 */
[----:B------:R0:W-:Y:S01]  /*6cb0*/  UTMACMDFLUSH ;  /* 0x00000000000079b7 */ /* 0x0001e20000000000 */
[----:B--2---:R-:W-:Y:S04]  /*6cc0*/  DEPBAR.LE SB0, 0x1 ;  /* 0x000080400000791a */ /* 0x004fe80000000000 */
.L_x_96:
[----:B------:R-:W-:Y:S05]  /*6cd0*/  BSYNC.RECONVERGENT B0 ;  /* 0x0000000000007941 */ /* 0x000fea0003800200 */
.L_x_95:
[----:B------:R-:W-:Y:S06]  /*6ce0*/  BAR.SYNC.DEFER_BLOCKING 0x1, 0x80 ;  /* 0x0042000000007b1d */ /* 0x000fec0000010000 */
[----:B------:R-:W2:Y:S01]  /*6cf0*/  @P6 SYNCS.PHASECHK.TRANS64.TRYWAIT P0, [R118+URZ+0x30], R119 ;  /* 0x00003077760065a7 */ /* 0x000ea200080011ff */
[----:B------:R-:W-:Y:S01]  /*6d00*/  BSSY B1, `(.L_x_97) ;  /* 0x0000023000017945 */ /* 0x000fe20003800000 */
[----:B--2---:R-:W-:Y:S03]  /*6d10*/  @P6 SEL R109, RZ, 0x1, !P0 ;  /* 0x00000001ff6d6807 */ /* 0x004fe60004000000 */
[----:B------:R-:W-:Y:S05]  /*6d20*/  @!P6 BRA `(.L_x_98) ;  /* 0x000000000080e947 */ /* 0x000fea0003800000 */
[----:B------:R-:W-:Y:S01]  /*6d30*/  ISETP.NE.AND P1, PT, R110, RZ, PT ;  /* 0x000000ff6e00720c */ /* 0x000fe20003f25270 */
[----:B------:R-:W-:Y:S01]  /*6d40*/  BSSY B0, `(.L_x_99) ;  /* 0x000000a000007945 */ /* 0x000fe20003800000 */
[----:B------:R-:W-:Y:S11]  /*6d50*/  ISETP.NE.AND P0, PT, R109, RZ, PT ;  /* 0x000000ff6d00720c */ /* 0x000ff60003f05270 */
[----:B------:R-:W-:Y:S04]  /*6d60*/  @P1 IMAD R5, R160, 0x2000, R111 ;  /* 0x00002000a0051824 */ /* 0x000fe800078e026f */
[--C-:B------:R-:W-:Y:S01]  /*6d70*/  @P1 IMAD.IADD R4, R165, 0x1, R5.reuse ;  /* 0x00000001a5041824 */ /* 0x100fe200078e0205 */
[----:B------:R-:W-:Y:S01]  /*6d80*/  @P1 IADD3 R2, PT, PT, R164, R5, RZ ;  /* 0x00000005a4021210 */ /* 0x000fe20007ffe0ff */
[----:B------:R-:W-:Y:S01]  /*6d90*/  @P1 IMAD.IADD R0, R116, 0x1, R5 ;  /* 0x0000000174001824 */ /* 0x000fe200078e0205 */
[----:B------:R-:W-:Y:S06]  /*6da0*/  @P0 BRA `(.L_x_100) ;  /* 0x00000000000c0947 */ /* 0x000fec0003800000 */
[----:B------:R-:W-:Y:S04]  /*6db0*/  SHF.L.U32 R3, R159, 0x1f, RZ ;  /* 0x0000001f9f037819 */ /* 0x000fe800000006ff */
[----:B------:R-:W2:Y:S02]  /*6dc0*/  SYNCS.PHASECHK.TRANS64.TRYWAIT P0, [R118+URZ+0x30], R3 ;  /* 0x00003003760075a7 */ /* 0x000ea400080011ff */
[----:B--2---:R-:W-:Y:S05]  /*6dd0*/  @!P0 BRA `(.L_x_101) ;  /* 0x0000004800e88947 */ /* 0x004fea0003800000 */
.L_x_100:
[----:B------:R-:W-:Y:S05]  /*6de0*/  BSYNC B0 ;  /* 0x0000000000007941 */ /* 0x000fea0003800000 */
.L_x_99:
[----:B------:R-:W-:Y:S01]  /*6df0*/  ISETP.NE.AND P0, PT, R110, RZ, PT ;  /* 0x000000ff6e00720c */ /* 0x000fe20003f05270 */
[----:B--2---:R-:W-:Y:S02]  /*6e00*/  VIADD R118, R118, 0x50 ;  /* 0x0000005076767836 */ /* 0x004fe40000000000 */
[----:B------:R-:W-:Y:S02]  /*6e10*/  IMAD.U32 R3, RZ, RZ, UR37 ;  /* 0x00000025ff037e24 */ /* 0x000fe4000f8e00ff */
[----:B------:R-:W-:Y:S03]  /*6e20*/  VIADD R160, R160, 0x1 ;  /* 0x00000001a0a07836 */ /* 0x000fe60000000000 */
[----:B------:R-:W-:Y:S05]  /*6e30*/  PRMT R3, R3, 0x654, R118 ;  /* 0x0000065403037816 */ /* 0x000fea0000000076 */
[----:B------:R2:W3:Y:S04]  /*6e40*/  @P0 LDS.128 R100, [R5+0x200] ;  /* 0x0002000005640984 */ /* 0x0004e80000000c00 */
[----:B------:R2:W4:Y:S04]  /*6e50*/  @P0 LDS.128 R88, [R4+0x200] ;  /* 0x0002000004580984 */ /* 0x0005280000000c00 */
        /* <DEDUP_REMOVED lines=9> */
[----:B------:R-:W-:Y:S02]  /*6ef0*/  SEL R6, RZ, 0x1, P0 ;  /* 0x00000001ff067807 */ /* 0x000fe40000000000 */
[----:B------:R-:W-:Y:S02]  /*6f00*/  SEL R160, R160, RZ, P0 ;  /* 0x000000ffa0a07207 */ /* 0x000fe40000000000 */
[----:B------:R-:W-:Y:S01]  /*6f10*/  LOP3.LUT R159, R159, R6, RZ, 0x3c, !PT ;  /* 0x000000069f9f7212 */ /* 0x000fe200078e3cff */
[----:B-----5:R2:W-:Y:S06]  /*6f20*/  SYNCS.ARRIVE.TRANS64.RED.A1T0 RZ, [R3+URZ], RZ ;  /* 0x000000ff03ff79a7 */ /* 0x0205ec00081004ff */
.L_x_98:
[----:B------:R-:W-:Y:S05]  /*6f30*/  BSYNC B1 ;  /* 0x0000000000017941 */ /* 0x000fea0003800000 */
.L_x_97:
[----:B--2---:R-:W-:Y:S05]  /*6f40*/  VIADD R3, R80, 0x40 ;  /* 0x0000004050037836 */ /* 0x004fea0000000000 */
[----:B------:R-:W-:Y:S04]  /*6f50*/  SHF.R.U32.HI R3, RZ, 0x15, R3 ;  /* 0x00000015ff037819 */ /* 0x000fe80000011603 */
[----:B------:R-:W-:Y:S11]  /*6f60*/  LOP3.LUT P0, RZ, R3, 0x3, R154, 0x48, !PT ;  /* 0x0000000303ff7812 */ /* 0x000ff6000780489a */
[----:B------:R-:W-:Y:S02]  /*6f70*/  @!UPT UIADD3 URZ, UPT, UPT, URZ, URZ, URZ ;  /* 0x000000fffffff290 */ /* 0x000fe4000fffe0ff */
[----:B------:R-:W-:Y:S05]  /*6f80*/  @!P0 BRA `(.L_x_102) ;  /* 0x0000000000408947 */ /* 0x000fea0003800000 */
[----:B------:R-:W2:Y:S01]  /*6f90*/  LDCU.64 UR8, c[0x4][0x78] ;  /* 0x01000f00ff0877ac */ /* 0x000ea20008000a00 */
[----:B------:R-:W-:Y:S01]  /*6fa0*/  MOV R3, 0x0 ;  /* 0x0000000000037802 */ /* 0x000fe20000000f00 */
[----:B------:R-:W-:Y:S02]  /*6fb0*/  HFMA2 R12, -RZ, RZ, 0, 5.9604644775390625e-08 ;  /* 0x00000001ff0c7431 */ /* 0x000fe400000001ff */
[----:B------:R-:W-:Y:S02]  /*6fc0*/  IMAD.MOV.U32 R8, RZ, RZ, 0x192 ;  /* 0x00000192ff087424 */ /* 0x000fe400078e00ff */
[----:B------:R-:W-:Y:S01]  /*6fd0*/  IMAD.MOV.U32 R13, RZ, RZ, RZ ;  /* 0x000000ffff0d7224 */ /* 0x000fe200078e00ff */
[----:B------:R-:W5:Y:S01]  /*6fe0*/  LDCU.64 UR6, c[0x4][0x80] ;  /* 0x01001000ff0677ac */ /* 0x000f620008000a00 */
[----:B------:R-:W1:Y:S01]  /*6ff0*/  LDC.64 R2, c[0x4][R3] ;  /* 0x0100000003027b82 */ /* 0x000e620000000a00 */
[----:B------:R-:W3:Y:S01]  /*7000*/  LDCU.64 UR4, c[0x4][0x18] ;  /* 0x01000300ff0477ac */ /* 0x000ee20008000a00 */
[----:B--2---:R-:W-:Y:S01]  /*7010*/  MOV R5, UR9 ;  /* 0x0000000900057c02 */ /* 0x004fe20008000f00 */
[----:B------:R-:W-:Y:S01]  /*7020*/  IMAD.U32 R4, RZ, RZ, UR8 ;  /* 0x00000008ff047e24 */ /* 0x000fe2000f8e00ff */
[----:B-----5:R-:W-:Y:S01]  /*7030*/  MOV R7, UR7 ;  /* 0x0000000700077c02 */ /* 0x020fe20008000f00 */
[----:B------:R-:W-:Y:S01]  /*7040*/  IMAD.U32 R6, RZ, RZ, UR6 ;  /* 0x00000006ff067e24 */ /* 0x000fe2000f8e00ff */
[----:B---3--:R-:W-:Y:S01]  /*7050*/  MOV R11, UR5 ;  /* 0x00000005000b7c02 */ /* 0x008fe20008000f00 */
[----:B------:R-:W-:Y:S02]  /*7060*/  IMAD.U32 R10, RZ, RZ, UR4 ;  /* 0x00000004ff0a7e24 */ /* 0x000fe4000f8e00ff */
[----:B------:R-:W-:Y:S07]  /*7070*/  LEPC R20, `(.L_x_102) ;  /* 0x000000001014794e */ /* 0x000fee0000000000 */
[----:B-1--4-:R-:W-:Y:S05]  /*7080*/  CALL.ABS.NOINC R2 ;  /* 0x0000000002007343 */ /* 0x012fea0003c00000 */
.L_x_102:
[----:B------:R-:W-:Y:S05]  /*7090*/  WARPSYNC.ALL ;  /* 0x0000000000007948 */ /* 0x000fea0003800000 */
[----:B------:R-:W-:Y:S01]  /*70a0*/  R2UR UR4, R80 ;  /* 0x00000000500472ca */ /* 0x000fe200000e0000 */
[----:B------:R-:W-:Y:S01]  /*70b0*/  BSSY.RECONVERGENT B0, `(.L_x_103) ;  /* 0x000011c000007945 */ /* 0x000fe20003800200 */
[C---:B---3--:R-:W-:Y:S02]  /*70c0*/  PRMT R81, R100.reuse, 0x8880, RZ ;  /* 0x0000888064517816 */ /* 0x048fe400000000ff */
[C---:B------:R-:W-:Y:S02]  /*70d0*/  SHF.L.U32 R84, R100.reuse, 0x8, RZ ;  /* 0x0000000864547819 */ /* 0x040fe400000006ff */
[----:B------:R-:W-:Y:S02]  /*70e0*/  SHF.L.U32 R83, R100, 0x10, RZ ;  /* 0x0000001064537819 */ /* 0x000fe400000006ff */
[----:B------:R-:W-:Y:S02]  /*70f0*/  SHF.R.S32.HI R84, RZ, 0x18, R84 ;  /* 0x00000018ff547819 */ /* 0x000fe40000011454 */
[----:B------:R-:W-:Y:S02]  /*7100*/  SHF.R.S32.HI R83, RZ, 0x18, R83 ;  /* 0x00000018ff537819 */ /* 0x000fe40000011453 */
[----:B------:R-:W-:Y:S01]  /*7110*/  ISETP.NE.AND P0, PT, R167, RZ, PT ;  /* 0x000000ffa700720c */ /* 0x000fe20003f05270 */
[----:B------:R-:W2:Y:S01]  /*7120*/  LDTM.x64 R4, tmem[UR4+0x40] ;  /* 0x00004004000479ee */ /* 0x000ea20008340000 */
[----:B------:R-:W-:Y:S01]  /*7130*/  ISETP.NE.AND P6, PT, R117, RZ, PT ;  /* 0x000000ff7500720c */ /* 0x000fe20003fc5270 */
[C---:B--2---:R-:W-:Y:S02]  /*7140*/  IMAD R0, R78.reuse, R4, RZ ;  /* 0x000000044e007224 */ /* 0x044fe400078e02ff */
[C---:B------:R-:W-:Y:S02]  /*7150*/  IMAD R3, R78.reuse, R6, RZ ;  /* 0x000000064e037224 */ /* 0x040fe400078e02ff */
[C---:B------:R-:W-:Y:S02]  /*7160*/  IMAD R4, R78.reuse, R8, RZ ;  /* 0x000000084e047224 */ /* 0x040fe400078e02ff */
[C---:B------:R-:W-:Y:S02]  /*7170*/  IMAD R6, R78.reuse, R10, RZ ;  /* 0x0000000a4e067224 */ /* 0x040fe400078e02ff */
[C---:B------:R-:W-:Y:S02]  /*7180*/  IMAD R2, R78.reuse, R5, RZ ;  /* 0x000000054e027224 */ /* 0x040fe400078e02ff */
[C---:B------:R-:W-:Y:S02]  /*7190*/  IMAD R8, R78.reuse, R12, RZ ;  /* 0x0000000c4e087224 */ /* 0x040fe400078e02ff */
[C---:B------:R-:W-:Y:S02]  /*71a0*/  IMAD R10, R78.reuse, R14, RZ ;  /* 0x0000000e4e0a7224 */ /* 0x040fe400078e02ff */
[C---:B------:R-:W-:Y:S02]  /*71b0*/  IMAD R5, R78.reuse, R9, RZ ;  /* 0x000000094e057224 */ /* 0x040fe400078e02ff */
[----:B------:R-:W-:Y:S01]  /*71c0*/  IMAD R0, R81, R82, R0 ;  /* 0x0000005251007224 */ /* 0x000fe200078e0200 */
[----:B------:R-:W-:Y:S01]  /*71d0*/  SHF.L.U32 R81, R101, 0x8, RZ ;  /* 0x0000000865517819 */ /* 0x000fe200000006ff */
[C---:B------:R-:W-:Y:S02]  /*71e0*/  IMAD R12, R78.reuse, R16, RZ ;  /* 0x000000104e0c7224 */ /* 0x040fe400078e02ff */
[C---:B------:R-:W-:Y:S01]  /*71f0*/  IMAD R14, R78.reuse, R18, RZ ;  /* 0x000000124e0e7224 */ /* 0x040fe200078e02ff */
[----:B------:R-:W-:Y:S01]  /*7200*/  SHF.R.S32.HI R81, RZ, 0x18, R81 ;  /* 0x00000018ff517819 */ /* 0x000fe20000011451 */
[C---:B------:R-:W-:Y:S02]  /*7210*/  IMAD R9, R78.reuse, R13, RZ ;  /* 0x0000000d4e097224 */ /* 0x040fe400078e02ff */
[C---:B------:R-:W-:Y:S02]  /*7220*/  IMAD R16, R78.reuse, R20, RZ ;  /* 0x000000144e107224 */ /* 0x040fe400078e02ff */
[C---:B------:R-:W-:Y:S02]  /*7230*/  IMAD R18, R78.reuse, R22, RZ ;  /* 0x000000164e127224 */ /* 0x040fe400078e02ff */
[C---:B------:R-:W-:Y:S02]  /*7240*/  IMAD R13, R78.reuse, R17, RZ ;  /* 0x000000114e0d7224 */ /* 0x040fe400078e02ff */
[C---:B------:R-:W-:Y:S02]  /*7250*/  IMAD R20, R78.reuse, R24, RZ ;  /* 0x000000184e147224 */ /* 0x040fe400078e02ff */
[C---:B------:R-:W-:Y:S02]  /*7260*/  IMAD R22, R78.reuse, R26, RZ ;  /* 0x0000001a4e167224 */ /* 0x040fe400078e02ff */
[----:B------:R-:W-:Y:S01]  /*7270*/  IMAD R2, R83, R82, R2 ;  /* 0x0000005253027224 */ /* 0x000fe200078e0202 */
[----:B------:R-:W-:Y:S01]  /*7280*/  SHF.R.S32.HI R83, RZ, 0x18, R101 ;  /* 0x00000018ff537819 */ /* 0x000fe20000011465 */
[C---:B------:R-:W-:Y:S02]  /*7290*/  IMAD R17, R78.reuse, R21, RZ ;  /* 0x000000154e117224 */ /* 0x040fe400078e02ff */
[C---:B------:R-:W-:Y:S02]  /*72a0*/  IMAD R24, R78.reuse, R28, RZ ;  /* 0x0000001c4e187224 */ /* 0x040fe400078e02ff */
[C---:B------:R-:W-:Y:S02]  /*72b0*/  IMAD R26, R78.reuse, R30, RZ ;  /* 0x0000001e4e1a7224 */ /* 0x040fe400078e02ff */
[C---:B------:R-:W-:Y:S02]  /*72c0*/  IMAD R21, R78.reuse, R25, RZ ;  /* 0x000000194e157224 */ /* 0x040fe400078e02ff */
[C---:B------:R-:W-:Y:S02]  /*72d0*/  IMAD R28, R78.reuse, R32, RZ ;  /* 0x000000204e1c7224 */ /* 0x040fe400078e02ff */
[----:B------:R-:W-:Y:S02]  /*72e0*/  IMAD R30, R78, R34, RZ ;  /* 0x000000224e1e7224 */ /* 0x000fe400078e02ff */
[----:B------:R-:W-:Y:S02]  /*72f0*/  IMAD R3, R84, R82, R3 ;  /* 0x0000005254037224 */ /* 0x000fe400078e0203 */
[C---:B------:R-:W-:Y:S02]  /*7300*/  IMAD R25, R78.reuse, R29, RZ ;  /* 0x0000001d4e197224 */ /* 0x040fe400078e02ff */
        /* <DEDUP_REMOVED lines=14> */
[C---:B------:R-:W-:Y:S01]  /*73f0*/  IMAD R60, R78.reuse, R64, RZ ;  /* 0x000000404e3c7224 */ /* 0x040fe200078e02ff */
[----:B------:R-:W-:Y:S01]  /*7400*/  SHF.R.S32.HI R64, RZ, 0x18, R100 ;  /* 0x00000018ff407819 */ /* 0x000fe20000011464 */
[C---:B------:R-:W-:Y:S02]  /*7410*/  IMAD R34, R78.reuse, R38, RZ ;  /* 0x000000264e227224 */ /* 0x040fe400078e02ff */
[C---:B------:R-:W-:Y:S02]  /*7420*/  IMAD R38, R78.reuse, R42, RZ ;  /* 0x0000002a4e267224 */ /* 0x040fe400078e02ff */
[C---:B------:R-:W-:Y:S02]  /*7430*/  IMAD R57, R78.reuse, R61, RZ ;  /* 0x0000003d4e397224 */ /* 0x040fe400078e02ff */
[C---:B------:R-:W-:Y:S01]  /*7440*/  IMAD R61, R78.reuse, R65, RZ ;  /* 0x000000414e3d7224 */ /* 0x040fe200078e02ff */
[C---:B------:R-:W-:Y:S01]  /*7450*/  PRMT R65, R101.reuse, 0x8880, RZ ;  /* 0x0000888065417816 */ /* 0x040fe200000000ff */
[C---:B------:R-:W-:Y:S02]  /*7460*/  IMAD R42, R78.reuse, R46, RZ ;  /* 0x0000002e4e2a7224 */ /* 0x040fe400078e02ff */
[C---:B------:R-:W-:Y:S02]  /*7470*/  IMAD R46, R78.reuse, R50, RZ ;  /* 0x000000324e2e7224 */ /* 0x040fe400078e02ff */
[C---:B------:R-:W-:Y:S02]  /*7480*/  IMAD R51, R78.reuse, R51, RZ ;  /* 0x000000334e337224 */ /* 0x040fe400078e02ff */
[C---:B------:R-:W-:Y:S02]  /*7490*/  IMAD R50, R78.reuse, R54, RZ ;  /* 0x000000364e327224 */ /* 0x040fe400078e02ff */
[C---:B------:R-:W-:Y:S02]  /*74a0*/  IMAD R54, R78.reuse, R58, RZ ;  /* 0x0000003a4e367224 */ /* 0x040fe400078e02ff */
[C---:B------:R-:W-:Y:S02]  /*74b0*/  IMAD R58, R78.reuse, R62, RZ ;  /* 0x0000003e4e3a7224 */ /* 0x040fe400078e02ff */
[C---:B------:R-:W-:Y:S01]  /*74c0*/  IMAD R62, R78.reuse, R66, RZ ;  /* 0x000000424e3e7224 */ /* 0x040fe200078e02ff */
[----:B------:R-:W-:Y:S01]  /*74d0*/  SHF.L.U32 R66, R101, 0x10, RZ ;  /* 0x0000001065427819 */ /* 0x000fe200000006ff */
[C---:B------:R-:W-:Y:S02]  /*74e0*/  IMAD R7, R78.reuse, R7, RZ ;  /* 0x000000074e077224 */ /* 0x040fe400078e02ff */
[----:B------:R-:W-:Y:S01]  /*74f0*/  IMAD R11, R78, R11, RZ ;  /* 0x0000000b4e0b7224 */ /* 0x000fe200078e02ff */
[----:B------:R-:W-:Y:S01]  /*7500*/  SHF.R.S32.HI R66, RZ, 0x18, R66 ;  /* 0x00000018ff427819 */ /* 0x000fe20000011442 */
[-C--:B------:R-:W-:Y:S01]  /*7510*/  IMAD R7, R64, R82.reuse, R7 ;  /* 0x0000005240077224 */ /* 0x080fe200078e0207 */
[C---:B------:R-:W-:Y:S01]  /*7520*/  PRMT R64, R102.reuse, 0x8880, RZ ;  /* 0x0000888066407816 */ /* 0x040fe200000000ff */
[-C--:B------:R-:W-:Y:S01]  /*7530*/  IMAD R4, R65, R82.reuse, R4 ;  /* 0x0000005241047224 */ /* 0x080fe200078e0204 */
[----:B------:R-:W-:Y:S01]  /*7540*/  SHF.L.U32 R65, R102, 0x10, RZ ;  /* 0x0000001066417819 */ /* 0x000fe200000006ff */
[-C--:B------:R-:W-:Y:S02]  /*7550*/  IMAD R5, R66, R82.reuse, R5 ;  /* 0x0000005242057224 */ /* 0x080fe400078e0205 */
[-C--:B------:R-:W-:Y:S01]  /*7560*/  IMAD R6, R81, R82.reuse, R6 ;  /* 0x0000005251067224 */ /* 0x080fe200078e0206 */
[----:B------:R-:W-:Y:S01]  /*7570*/  I2IP.S8.S32.SAT R81, R7, R3, RZ ;  /* 0x0000000307517239 */ /* 0x000fe200000014ff */
[----:B------:R-:W-:Y:S01]  /*7580*/  IMAD R11, R83, R82, R11 ;  /* 0x00000052530b7224 */ /* 0x000fe200078e020b */
[----:B------:R-:W-:Y:S01]  /*7590*/  SHF.L.U32 R7, R102, 0x8, RZ ;  /* 0x0000000866077819 */ /* 0x000fe200000006ff */
[C---:B------:R-:W-:Y:S01]  /*75a0*/  IMAD R15, R78.reuse, R15, RZ ;  /* 0x0000000f4e0f7224 */ /* 0x040fe200078e02ff */
[----:B------:R-:W-:Y:S01]  /*75b0*/  MOV R3, R64 ;  /* 0x0000004000037202 */ /* 0x000fe20000000f00 */
[C---:B------:R-:W-:Y:S01]  /*75c0*/  IMAD R19, R78.reuse, R19, RZ ;  /* 0x000000134e137224 */ /* 0x040fe200078e02ff */
[----:B------:R-:W-:Y:S01]  /*75d0*/  I2IP.S8.S32.SAT R11, R11, R6, RZ ;  /* 0x000000060b0b7239 */ /* 0x000fe200000014ff */
[C---:B------:R-:W-:Y:S01]  /*75e0*/  IMAD R23, R78.reuse, R23, RZ ;  /* 0x000000174e177224 */ /* 0x040fe200078e02ff */
[----:B------:R-:W-:Y:S01]  /*75f0*/  SHF.R.S32.HI R6, RZ, 0x18, R65 ;  /* 0x00000018ff067819 */ /* 0x000fe20000011441 */
[----:B------:R-:W-:Y:S01]  /*7600*/  IMAD R8, R3, R82, R8 ;  /* 0x0000005203087224 */ /* 0x000fe200078e0208 */
[----:B------:R-:W-:Y:S01]  /*7610*/  SHF.R.S32.HI R7, RZ, 0x18, R7 ;  /* 0x00000018ff077819 */ /* 0x000fe20000011407 */
[----:B------:R-:W-:Y:S01]  /*7620*/  IMAD R27, R78, R27, RZ ;  /* 0x0000001b4e1b7224 */ /* 0x000fe200078e02ff */
[----:B------:R-:W-:Y:S01]  /*7630*/  I2IP.S8.S32.SAT R84, R2, R0, R81 ;  /* 0x0000000002547239 */ /* 0x000fe20000001451 */
[-C--:B------:R-:W-:Y:S01]  /*7640*/  IMAD R9, R6, R82.reuse, R9 ;  /* 0x0000005206097224 */ /* 0x080fe200078e0209 */
[----:B------:R-:W-:Y:S01]  /*7650*/  SHF.L.U32 R2, R103, 0x10, RZ ;  /* 0x0000001067027819 */ /* 0x000fe200000006ff */
[----:B------:R-:W-:Y:S01]  /*7660*/  IMAD R10, R7, R82, R10 ;  /* 0x00000052070a7224 */ /* 0x000fe200078e020a */
[----:B------:R-:W-:Y:S01]  /*7670*/  SHF.R.S32.HI R0, RZ, 0x18, R102 ;  /* 0x00000018ff007819 */ /* 0x000fe20000011466 */
[C---:B------:R-:W-:Y:S01]  /*7680*/  IMAD R31, R78.reuse, R31, RZ ;  /* 0x0000001f4e1f7224 */ /* 0x040fe200078e02ff */
[----:B------:R-:W-:Y:S01]  /*7690*/  I2IP.S8.S32.SAT R85, R5, R4, R11 ;  /* 0x0000000405557239 */ /* 0x000fe2000000140b */
[----:B------:R-:W-:Y:S01]  /*76a0*/  IMAD R35, R78, R35, RZ ;  /* 0x000000234e237224 */ /* 0x000fe200078e02ff */
[C---:B------:R-:W-:Y:S01]  /*76b0*/  PRMT R3, R103.reuse, 0x8880, RZ ;  /* 0x0000888067037816 */ /* 0x040fe200000000ff */
[-C--:B------:R-:W-:Y:S01]  /*76c0*/  IMAD R15, R0, R82.reuse, R15 ;  /* 0x00000052000f7224 */ /* 0x080fe200078e020f */
[----:B------:R-:W-:Y:S01]  /*76d0*/  SHF.L.U32 R5, R103, 0x8, RZ ;  /* 0x0000000867057819 */ /* 0x000fe200000006ff */
[C---:B------:R-:W-:Y:S01]  /*76e0*/  IMAD R39, R78.reuse, R39, RZ ;  /* 0x000000274e277224 */ /* 0x040fe200078e02ff */
[----:B------:R-:W-:Y:S01]  /*76f0*/  SHF.R.S32.HI R2, RZ, 0x18, R2 ;  /* 0x00000018ff027819 */ /* 0x000fe20000011402 */
[-C--:B------:R-:W-:Y:S01]  /*7700*/  IMAD R12, R3, R82.reuse, R12 ;  /* 0x00000052030c7224 */ /* 0x080fe200078e020c */
[----:B------:R-:W-:Y:S01]  /*7710*/  SHF.R.S32.HI R5, RZ, 0x18, R5 ;  /* 0x00000018ff057819 */ /* 0x000fe20000011405 */
[----:B------:R-:W-:Y:S01]  /*7720*/  IMAD R43, R78, R43, RZ ;  /* 0x0000002b4e2b7224 */ /* 0x000fe200078e02ff */
[----:B------:R-:W-:Y:S01]  /*7730*/  SHF.R.S32.HI R4, RZ, 0x18, R103 ;  /* 0x00000018ff047819 */ /* 0x000fe20000011467 */
[-C--:B------:R-:W-:Y:S01]  /*7740*/  IMAD R13, R2, R82.reuse, R13 ;  /* 0x00000052020d7224 */ /* 0x080fe200078e020d */
[C---:B----4-:R-:W-:Y:S01]  /*7750*/  SHF.L.U32 R0, R88.reuse, 0x10, RZ ;  /* 0x0000001058007819 */ /* 0x050fe200000006ff */
[-C--:B------:R-:W-:Y:S01]  /*7760*/  IMAD R14, R5, R82.reuse, R14 ;  /* 0x00000052050e7224 */ /* 0x080fe200078e020e */
[C---:B------:R-:W-:Y:S01]  /*7770*/  PRMT R3, R88.reuse, 0x8880, RZ ;  /* 0x0000888058037816 */ /* 0x040fe200000000ff */
[----:B------:R-:W-:Y:S01]  /*7780*/  IMAD.SHL.U32 R2, R88, 0x100, RZ ;  /* 0x0000010058027824 */ /* 0x000fe200078e00ff */
[----:B------:R-:W-:Y:S01]  /*7790*/  SHF.R.S32.HI R0, RZ, 0x18, R0 ;  /* 0x00000018ff007819 */ /* 0x000fe20000011400 */
[-C--:B------:R-:W-:Y:S01]  /*77a0*/  IMAD R19, R4, R82.reuse, R19 ;  /* 0x0000005204137224 */ /* 0x080fe200078e0213 */
[----:B------:R-:W-:Y:S01]  /*77b0*/  SHF.L.U32 R4, R89, 0x10, RZ ;  /* 0x0000001059047819 */ /* 0x000fe200000006ff */
[-C--:B------:R-:W-:Y:S01]  /*77c0*/  IMAD R16, R3, R82.reuse, R16 ;  /* 0x0000005203107224 */ /* 0x080fe200078e0210 */
[----:B------:R-:W-:Y:S01]  /*77d0*/  SHF.R.S32.HI R5, RZ, 0x18, R2 ;  /* 0x00000018ff057819 */ /* 0x000fe20000011402 */
[-C--:B------:R-:W-:Y:S01]  /*77e0*/  IMAD R17, R0, R82.reuse, R17 ;  /* 0x0000005200117224 */ /* 0x080fe200078e0211 */
[----:B------:R-:W-:Y:S01]  /*77f0*/  SHF.R.S32.HI R0, RZ, 0x18, R88 ;  /* 0x00000018ff007819 */ /* 0x000fe20000011458 */
[----:B------:R-:W-:Y:S01]  /*7800*/  IMAD R47, R78, R47, RZ ;  /* 0x0000002f4e2f7224 */ /* 0x000fe200078e02ff */
[----:B------:R-:W-:Y:S01]  /*7810*/  PRMT R3, R89, 0x8880, RZ ;  /* 0x0000888059037816 */ /* 0x000fe200000000ff */
[-C--:B------:R-:W-:Y:S01]  /*7820*/  IMAD R18, R5, R82.reuse, R18 ;  /* 0x0000005205127224 */ /* 0x080fe200078e0212 */
[----:B------:R-:W-:Y:S01]  /*7830*/  SHF.L.U32 R2, R89, 0x8, RZ ;  /* 0x0000000859027819 */ /* 0x000fe200000006ff */
[-C--:B------:R-:W-:Y:S01]  /*7840*/  IMAD R23, R0, R82.reuse, R23 ;  /* 0x0000005200177224 */ /* 0x080fe200078e0217 */
[----:B------:R-:W-:Y:S01]  /*7850*/  SHF.R.S32.HI R0, RZ, 0x18, R4 ;  /* 0x00000018ff007819 */ /* 0x000fe20000011404 */
[-C--:B------:R-:W-:Y:S01]  /*7860*/  IMAD R20, R3, R82.reuse, R20 ;  /* 0x0000005203147224 */ /* 0x080fe200078e0214 */
[----:B------:R-:W-:Y:S01]  /*7870*/  SHF.R.S32.HI R5, RZ, 0x18, R2 ;  /* 0x00000018ff057819 */ /* 0x000fe20000011402 */
[----:B------:R-:W-:Y:S01]  /*7880*/  IMAD R55, R78, R55, RZ ;  /* 0x000000374e377224 */ /* 0x000fe200078e02ff */
[----:B------:R-:W-:Y:S01]  /*7890*/  SHF.R.S32.HI R2, RZ, 0x18, R89 ;  /* 0x00000018ff027819 */ /* 0x000fe20000011459 */
[-C--:B------:R-:W-:Y:S01]  /*78a0*/  IMAD R21, R0, R82.reuse, R21 ;  /* 0x0000005200157224 */ /* 0x080fe200078e0215 */
[C---:B------:R-:W-:Y:S01]  /*78b0*/  SHF.L.U32 R0, R90.reuse, 0x10, RZ ;  /* 0x000000105a007819 */ /* 0x040fe200000006ff */
[-C--:B------:R-:W-:Y:S01]  /*78c0*/  IMAD R22, R5, R82.reuse, R22 ;  /* 0x0000005205167224 */ /* 0x080fe200078e0216 */
[----:B------:R-:W-:Y:S01]  /*78d0*/  PRMT R3, R90, 0x8880, RZ ;  /* 0x000088805a037816 */ /* 0x000fe200000000ff */
        /* <DEDUP_REMOVED lines=9> */
[----:B------:R-:W-:Y:S01]  /*7970*/  SHF.L.U32 R0, R91, 0x10, RZ ;  /* 0x000000105b007819 */ /* 0x000fe200000006ff */
[-C--:B------:R-:W-:Y:S01]  /*7980*/  IMAD R26, R5, R82.reuse, R26 ;  /* 0x00000052051a7224 */ /* 0x080fe200078e021a */
[C---:B------:R-:W-:Y:S01]  /*7990*/  PRMT R3, R91.reuse, 0x8880, RZ ;  /* 0x000088805b037816 */ /* 0x040fe200000000ff */
[-C--:B------:R-:W-:Y:S01]  /*79a0*/  IMAD R31, R2, R82.reuse, R31 ;  /* 0x00000052021f7224 */ /* 0x080fe200078e021f */
[----:B------:R-:W-:Y:S01]  /*79b0*/  SHF.L.U32 R2, R91, 0x8, RZ ;  /* 0x000000085b027819 */ /* 0x000fe200000006ff */
[----:B------:R-:W-:Y:S01]  /*79c0*/  IMAD R67, R78, R67, RZ ;  /* 0x000000434e437224 */ /* 0x000fe200078e02ff */
[----:B------:R-:W-:Y:S01]  /*79d0*/  SHF.R.S32.HI R0, RZ, 0x18, R0 ;  /* 0x00000018ff007819 */ /* 0x000fe20000011400 */
[-C--:B------:R-:W-:Y:S01]  /*79e0*/  IMAD R28, R3, R82.reuse, R28 ;  /* 0x00000052031c7224 */ /* 0x080fe200078e021c */
[----:B------:R-:W-:Y:S02]  /*79f0*/  SHF.R.S32.HI R5, RZ, 0x18, R2 ;  /* 0x00000018ff057819 */ /* 0x000fe40000011402 */
[----:B------:R-:W-:Y:S01]  /*7a00*/  SHF.R.S32.HI R2, RZ, 0x18, R91 ;  /* 0x00000018ff027819 */ /* 0x000fe2000001145b */
[-C--:B------:R-:W-:Y:S01]  /*7a10*/  IMAD R29, R0, R82.reuse, R29 ;  /* 0x00000052001d7224 */ /* 0x080fe200078e021d */
[C---:B-1----:R-:W-:Y:S01]  /*7a20*/  PRMT R3, R92.reuse, 0x8880, RZ ;  /* 0x000088805c037816 */ /* 0x042fe200000000ff */
[----:B------:R-:W-:Y:S01]  /*7a30*/  IMAD.U32 R0, R92, 0x10000, RZ ;  /* 0x000100005c007824 */ /* 0x000fe200078e00ff */
[----:B------:R-:W-:Y:S01]  /*7a40*/  SHF.L.U32 R4, R93, 0x10, RZ ;  /* 0x000000105d047819 */ /* 0x000fe200000006ff */
[----:B------:R-:W-:Y:S01]  /*7a50*/  IMAD R30, R5, R82, R30 ;  /* 0x00000052051e7224 */ /* 0x000fe200078e021e */
[----:B------:R-:W-:Y:S01]  /*7a60*/  I2IP.S8.S32.SAT R10, R15, R10, RZ ;  /* 0x0000000a0f0a7239 */ /* 0x000fe200000014ff */
[-C--:B------:R-:W-:Y:S01]  /*7a70*/  IMAD R35, R2, R82.reuse, R35 ;  /* 0x0000005202237224 */ /* 0x080fe200078e0223 */
[----:B------:R-:W-:Y:S01]  /*7a80*/  SHF.L.U32 R2, R92, 0x8, RZ ;  /* 0x000000085c027819 */ /* 0x000fe200000006ff */
[-C--:B------:R-:W-:Y:S01]  /*7a90*/  IMAD R32, R3, R82.reuse, R32 ;  /* 0x0000005203207224 */ /* 0x080fe200078e0220 */
[----:B------:R-:W-:Y:S02]  /*7aa0*/  SHF.R.S32.HI R0, RZ, 0x18, R0 ;  /* 0x00000018ff007819 */ /* 0x000fe40000011400 */
[----:B------:R-:W-:Y:S02]  /*7ab0*/  SHF.R.S32.HI R5, RZ, 0x18, R2 ;  /* 0x00000018ff057819 */ /* 0x000fe40000011402 */
[----:B------:R-:W-:Y:S01]  /*7ac0*/  PRMT R3, R93, 0x8880, RZ ;  /* 0x000088805d037816 */ /* 0x000fe200000000ff */
[-C--:B------:R-:W-:Y:S01]  /*7ad0*/  IMAD R33, R0, R82.reuse, R33 ;  /* 0x0000005200217224 */ /* 0x080fe200078e0221 */
[----:B------:R-:W-:Y:S01]  /*7ae0*/  SHF.R.S32.HI R0, RZ, 0x18, R92 ;  /* 0x00000018ff007819 */ /* 0x000fe2000001145c */
[----:B------:R-:W-:Y:S01]  /*7af0*/  IMAD R34, R5, R82, R34 ;  /* 0x0000005205227224 */ /* 0x000fe200078e0222 */
[----:B------:R-:W-:Y:S02]  /*7b00*/  SHF.L.U32 R2, R93, 0x8, RZ ;  /* 0x000000085d027819 */ /* 0x000fe400000006ff */
[----:B------:R-:W-:Y:S01]  /*7b10*/  I2IP.S8.S32.SAT R14, R19, R14, RZ ;  /* 0x0000000e130e7239 */ /* 0x000fe200000014ff */
[-C--:B------:R-:W-:Y:S01]  /*7b20*/  IMAD R39, R0, R82.reuse, R39 ;  /* 0x0000005200277224 */ /* 0x080fe200078e0227 */
[----:B------:R-:W-:Y:S01]  /*7b30*/  SHF.R.S32.HI R0, RZ, 0x18, R4 ;  /* 0x00000018ff007819 */ /* 0x000fe20000011404 */
[-C--:B------:R-:W-:Y:S01]  /*7b40*/  IMAD R36, R3, R82.reuse, R36 ;  /* 0x0000005203247224 */ /* 0x080fe200078e0224 */
[----:B------:R-:W-:Y:S02]  /*7b50*/  SHF.R.S32.HI R5, RZ, 0x18, R2 ;  /* 0x00000018ff057819 */ /* 0x000fe40000011402 */
[----:B------:R-:W-:Y:S01]  /*7b60*/  SHF.L.U32 R2, R94, 0x10, RZ ;  /* 0x000000105e027819 */ /* 0x000fe200000006ff */
[-C--:B------:R-:W-:Y:S01]  /*7b70*/  IMAD R37, R0, R82.reuse, R37 ;  /* 0x0000005200257224 */ /* 0x080fe200078e0225 */
[----:B------:R-:W-:Y:S01]  /*7b80*/  SHF.R.S32.HI R0, RZ, 0x18, R93 ;  /* 0x00000018ff007819 */ /* 0x000fe2000001145d */
[-C--:B------:R-:W-:Y:S01]  /*7b90*/  IMAD R38, R5, R82.reuse, R38 ;  /* 0x0000005205267224 */ /* 0x080fe200078e0226 */
[C---:B------:R-:W-:Y:S02]  /*7ba0*/  PRMT R3, R94.reuse, 0x8880, RZ ;  /* 0x000088805e037816 */ /* 0x040fe400000000ff */
[----:B------:R-:W-:Y:S01]  /*7bb0*/  SHF.L.U32 R5, R94, 0x8, RZ ;  /* 0x000000085e057819 */ /* 0x000fe200000006ff */
[-C--:B------:R-:W-:Y:S01]  /*7bc0*/  IMAD R43, R0, R82.reuse, R43 ;  /* 0x00000052002b7224 */ /* 0x080fe200078e022b */
[----:B------:R-:W-:Y:S01]  /*7bd0*/  SHF.R.S32.HI R2, RZ, 0x18, R2 ;  /* 0x00000018ff027819 */ /* 0x000fe20000011402 */
[-C--:B------:R-:W-:Y:S01]  /*7be0*/  IMAD R40, R3, R82.reuse, R40 ;  /* 0x0000005203287224 */ /* 0x080fe200078e0228 */
[----:B------:R-:W-:Y:S02]  /*7bf0*/  SHF.R.S32.HI R5, RZ, 0x18, R5 ;  /* 0x00000018ff057819 */ /* 0x000fe40000011405 */
[----:B------:R-:W-:Y:S01]  /*7c00*/  SHF.R.S32.HI R4, RZ, 0x18, R94 ;  /* 0x00000018ff047819 */ /* 0x000fe2000001145e */
[-C--:B------:R-:W-:Y:S01]  /*7c10*/  IMAD R41, R2, R82.reuse, R41 ;  /* 0x0000005202297224 */ /* 0x080fe200078e0229 */
[----:B------:R-:W-:Y:S01]  /*7c20*/  SHF.L.U32 R0, R95, 0x10, RZ ;  /* 0x000000105f007819 */ /* 0x000fe200000006ff */
[-C--:B------:R-:W-:Y:S01]  /*7c30*/  IMAD R42, R5, R82.reuse, R42 ;  /* 0x00000052052a7224 */ /* 0x080fe200078e022a */
[C---:B------:R-:W-:Y:S01]  /*7c40*/  PRMT R3, R95.reuse, 0x8880, RZ ;  /* 0x000088805f037816 */ /* 0x040fe200000000ff */
[-C--:B------:R-:W-:Y:S01]  /*7c50*/  IMAD R47, R4, R82.reuse, R47 ;  /* 0x00000052042f7224 */ /* 0x080fe200078e022f */
[----:B------:R-:W-:Y:S02]  /*7c60*/  SHF.L.U32 R2, R95, 0x8, RZ ;  /* 0x000000085f027819 */ /* 0x000fe400000006ff */
[----:B------:R-:W-:Y:S01]  /*7c70*/  SHF.R.S32.HI R0, RZ, 0x18, R0 ;  /* 0x00000018ff007819 */ /* 0x000fe20000011400 */
[-C--:B------:R-:W-:Y:S01]  /*7c80*/  IMAD R44, R3, R82.reuse, R44 ;  /* 0x00000052032c7224 */ /* 0x080fe200078e022c */
[----:B------:R-:W-:Y:S02]  /*7c90*/  SHF.R.S32.HI R5, RZ, 0x18, R2 ;  /* 0x00000018ff057819 */ /* 0x000fe40000011402 */
[----:B------:R-:W-:Y:S01]  /*7ca0*/  SHF.R.S32.HI R2, RZ, 0x18, R95 ;  /* 0x00000018ff027819 */ /* 0x000fe2000001145f */
[-C--:B------:R-:W-:Y:S01]  /*7cb0*/  IMAD R45, R0, R82.reuse, R45 ;  /* 0x00000052002d7224 */ /* 0x080fe200078e022d */
[----:B------:R-:W-:Y:S01]  /*7cc0*/  PRMT R3, R96, 0x8880, RZ ;  /* 0x0000888060037816 */ /* 0x000fe200000000ff */
[-C--:B------:R-:W-:Y:S01]  /*7cd0*/  IMAD R46, R5, R82.reuse, R46 ;  /* 0x00000052052e7224 */ /* 0x080fe200078e022e */
[C---:B------:R-:W-:Y:S01]  /*7ce0*/  SHF.L.U32 R4, R97.reuse, 0x10, RZ ;  /* 0x0000001061047819 */ /* 0x040fe200000006ff */
[-C--:B------:R-:W-:Y:S01]  /*7cf0*/  IMAD R51, R2, R82.reuse, R51 ;  /* 0x0000005202337224 */ /* 0x080fe200078e0233 */
[----:B------:R-:W-:Y:S01]  /*7d00*/  SHF.R.S32.HI R2, RZ, 0x18, R96 ;  /* 0x00000018ff027819 */ /* 0x000fe20000011460 */
[C---:B------:R-:W-:Y:S01]  /*7d10*/  IMAD.U32 R0, R96.reuse, 0x10000, RZ ;  /* 0x0001000060007824 */ /* 0x040fe200078e00ff */
[----:B------:R-:W-:Y:S01]  /*7d20*/  PRMT R5, R97, 0x8880, RZ ;  /* 0x0000888061057816 */ /* 0x000fe200000000ff */
[-C--:B------:R-:W-:Y:S01]  /*7d30*/  IMAD R48, R3, R82.reuse, R48 ;  /* 0x0000005203307224 */ /* 0x080fe200078e0230 */
[----:B------:R-:W-:Y:S02]  /*7d40*/  SHF.L.U32 R3, R96, 0x8, RZ ;  /* 0x0000000860037819 */ /* 0x000fe400000006ff */
[----:B------:R-:W-:Y:S02]  /*7d50*/  SHF.R.S32.HI R0, RZ, 0x18, R0 ;  /* 0x00000018ff007819 */ /* 0x000fe40000011400 */
[----:B------:R-:W-:Y:S02]  /*7d60*/  SHF.R.S32.HI R3, RZ, 0x18, R3 ;  /* 0x00000018ff037819 */ /* 0x000fe40000011403 */
[----:B------:R-:W-:Y:S01]  /*7d70*/  SHF.R.S32.HI R4, RZ, 0x18, R4 ;  /* 0x00000018ff047819 */ /* 0x000fe20000011404 */
[-C--:B------:R-:W-:Y:S01]  /*7d80*/  IMAD R49, R0, R82.reuse, R49 ;  /* 0x0000005200317224 */ /* 0x080fe200078e0231 */
[----:B------:R-:W-:Y:S01]  /*7d90*/  SHF.R.S32.HI R0, RZ, 0x18, R97 ;  /* 0x00000018ff007819 */ /* 0x000fe20000011461 */
[-C--:B------:R-:W-:Y:S01]  /*7da0*/  IMAD R50, R3, R82.reuse, R50 ;  /* 0x0000005203327224 */ /* 0x080fe200078e0232 */
[----:B------:R-:W-:Y:S01]  /*7db0*/  SHF.L.U32 R3, R97, 0x8, RZ ;  /* 0x0000000861037819 */ /* 0x000fe200000006ff */
[-C--:B------:R-:W-:Y:S01]  /*7dc0*/  IMAD R55, R2, R82.reuse, R55 ;  /* 0x0000005202377224 */ /* 0x080fe200078e0237 */
        /* <DEDUP_REMOVED lines=8> */
[----:B------:R-:W-:Y:S01]  /*7e50*/  IMAD R59, R0, R82, R59 ;  /* 0x00000052003b7224 */ /* 0x000fe200078e023b */
[----:B------:R-:W-:Y:S01]  /*7e60*/  I2IP.S8.S32.SAT R18, R23, R18, RZ ;  /* 0x0000001217127239 */ /* 0x000fe200000014ff */
[----:B------:R-:W-:Y:S01]  /*7e70*/  IMAD R56, R5, R82, R56 ;  /* 0x0000005205387224 */ /* 0x000fe200078e0238 */
[----:B------:R-:W-:Y:S01]  /*7e80*/  I2IP.S8.S32.SAT R86, R9, R8, R10 ;  /* 0x0000000809567239 */ /* 0x000fe2000000140a */
[----:B------:R-:W-:Y:S01]  /*7e90*/  IMAD R57, R2, R82, R57 ;  /* 0x0000005202397224 */ /* 0x000fe200078e0239 */
[----:B------:R-:W-:Y:S02]  /*7ea0*/  I2IP.S8.S32.SAT R87, R13, R12, R14 ;  /* 0x0000000c0d577239 */ /* 0x000fe4000000140e */
[----:B------:R-:W-:Y:S02]  /*7eb0*/  SHF.R.S32.HI R7, RZ, 0x18, R7 ;  /* 0x00000018ff077819 */ /* 0x000fe40000011407 */
[----:B------:R-:W-:Y:S01]  /*7ec0*/  SHF.L.U32 R2, R99, 0x10, RZ ;  /* 0x0000001063027819 */ /* 0x000fe200000006ff */
[----:B------:R1:W-:Y:S01]  /*7ed0*/  STS.128 [R153+UR49+0xa200], R84 ;  /* 0x00a2005499007988 */ /* 0x0003e20008000c31 */
[----:B------:R-:W-:Y:S01]  /*7ee0*/  SHF.R.S32.HI R0, RZ, 0x18, R98 ;  /* 0x00000018ff007819 */ /* 0x000fe20000011462 */
[----:B------:R-:W-:Y:S01]  /*7ef0*/  IMAD R58, R7, R82, R58 ;  /* 0x00000052073a7224 */ /* 0x000fe200078e023a */
[----:B------:R-:W-:Y:S02]  /*7f00*/  I2IP.S8.S32.SAT R16, R17, R16, R18 ;  /* 0x0000001011107239 */ /* 0x000fe40000001412 */
[----:B------:R-:W-:Y:S01]  /*7f10*/  I2IP.S8.S32.SAT R17, R27, R22, RZ ;  /* 0x000000161b117239 */ /* 0x000fe200000014ff */
[----:B------:R-:W-:Y:S01]  /*7f20*/  IMAD R63, R0, R82, R63 ;  /* 0x00000052003f7224 */ /* 0x000fe200078e023f */
[----:B------:R-:W-:Y:S02]  /*7f30*/  I2IP.S8.S32.SAT R18, R31, R26, RZ ;  /* 0x0000001a1f127239 */ /* 0x000fe400000014ff */
[----:B------:R-:W-:Y:S02]  /*7f40*/  I2IP.S8.S32.SAT R19, R35, R30, RZ ;  /* 0x0000001e23137239 */ /* 0x000fe400000014ff */
[C---:B------:R-:W-:Y:S02]  /*7f50*/  PRMT R3, R99.reuse, 0x8880, RZ ;  /* 0x0000888063037816 */ /* 0x040fe400000000ff */
[----:B------:R-:W-:Y:S02]  /*7f60*/  SHF.L.U32 R5, R99, 0x8, RZ ;  /* 0x0000000863057819 */ /* 0x000fe400000006ff */
[----:B------:R-:W-:Y:S01]  /*7f70*/  SHF.R.S32.HI R2, RZ, 0x18, R2 ;  /* 0x00000018ff027819 */ /* 0x000fe20000011402 */
[----:B------:R-:W-:Y:S01]  /*7f80*/  IMAD R60, R3, R82, R60 ;  /* 0x00000052033c7224 */ /* 0x000fe200078e023c */
[----:B------:R-:W-:Y:S02]  /*7f90*/  I2IP.S8.S32.SAT R17, R21, R20, R17 ;  /* 0x0000001415117239 */ /* 0x000fe40000001411 */
[----:B------:R-:W-:Y:S01]  /*7fa0*/  I2IP.S8.S32.SAT R18, R25, R24, R18 ;  /* 0x0000001819127239 */ /* 0x000fe20000001412 */
[----:B------:R-:W-:Y:S01]  /*7fb0*/  IMAD R61, R2, R82, R61 ;  /* 0x00000052023d7224 */ /* 0x000fe200078e023d */
[----:B------:R-:W-:Y:S02]  /*7fc0*/  I2IP.S8.S32.SAT R19, R29, R28, R19 ;  /* 0x0000001c1d137239 */ /* 0x000fe40000001413 */
[----:B------:R-:W-:Y:S02]  /*7fd0*/  SHF.R.S32.HI R5, RZ, 0x18, R5 ;  /* 0x00000018ff057819 */ /* 0x000fe40000011405 */
[----:B------:R-:W-:Y:S01]  /*7fe0*/  SHF.R.S32.HI R4, RZ, 0x18, R99 ;  /* 0x00000018ff047819 */ /* 0x000fe20000011463 */
[----:B------:R1:W-:Y:S01]  /*7ff0*/  STS.128 [R172+0xa200], R16 ;  /* 0x00a20010ac007388 */ /* 0x0003e20000000c00 */
[----:B------:R-:W-:Y:S01]  /*8000*/  I2IP.S8.S32.SAT R34, R39, R34, RZ ;  /* 0x0000002227227239 */ /* 0x000fe200000014ff */
[----:B------:R-:W-:Y:S01]  /*8010*/  IMAD R62, R5, R82, R62 ;  /* 0x00000052053e7224 */ /* 0x000fe200078e023e */
[----:B------:R-:W-:Y:S01]  /*8020*/  I2IP.S8.S32.SAT R38, R43, R38, RZ ;  /* 0x000000262b267239 */ /* 0x000fe200000014ff */
[----:B------:R-:W-:Y:S01]  /*8030*/  IMAD R67, R4, R82, R67 ;  /* 0x0000005204437224 */ /* 0x000fe200078e0243 */
[----:B------:R-:W-:Y:S02]  /*8040*/  I2IP.S8.S32.SAT R42, R47, R42, RZ ;  /* 0x0000002a2f2a7239 */ /* 0x000fe400000014ff */
[----:B------:R-:W-:Y:S02]  /*8050*/  I2IP.S8.S32.SAT R35, R51, R46, RZ ;  /* 0x0000002e33237239 */ /* 0x000fe400000014ff */
[----:B------:R-:W-:Y:S02]  /*8060*/  I2IP.S8.S32.SAT R32, R33, R32, R34 ;  /* 0x0000002021207239 */ /* 0x000fe40000001422 */
[----:B------:R-:W-:Y:S02]  /*8070*/  I2IP.S8.S32.SAT R33, R37, R36, R38 ;  /* 0x0000002425217239 */ /* 0x000fe40000001426 */
[----:B------:R-:W-:Y:S02]  /*8080*/  I2IP.S8.S32.SAT R34, R41, R40, R42 ;  /* 0x0000002829227239 */ /* 0x000fe4000000142a */
[----:B------:R-:W-:Y:S02]  /*8090*/  I2IP.S8.S32.SAT R35, R45, R44, R35 ;  /* 0x0000002c2d237239 */ /* 0x000fe40000001423 */
[----:B------:R-:W-:Y:S02]  /*80a0*/  I2IP.S8.S32.SAT R50, R55, R50, RZ ;  /* 0x0000003237327239 */ /* 0x000fe400000014ff */
[----:B------:R-:W-:Y:S01]  /*80b0*/  I2IP.S8.S32.SAT R54, R59, R54, RZ ;  /* 0x000000363b367239 */ /* 0x000fe200000014ff */
[----:B------:R1:W-:Y:S01]  /*80c0*/  STS.128 [R171+0xa200], R32 ;  /* 0x00a20020ab007388 */ /* 0x0003e20000000c00 */
[----:B------:R-:W-:Y:S02]  /*80d0*/  I2IP.S8.S32.SAT R58, R63, R58, RZ ;  /* 0x0000003a3f3a7239 */ /* 0x000fe400000014ff */
[----:B------:R-:W-:Y:S02]  /*80e0*/  I2IP.S8.S32.SAT R62, R67, R62, RZ ;  /* 0x0000003e433e7239 */ /* 0x000fe400000014ff */
[----:B------:R-:W-:Y:S02]  /*80f0*/  I2IP.S8.S32.SAT R48, R49, R48, R50 ;  /* 0x0000003031307239 */ /* 0x000fe40000001432 */
[----:B------:R-:W-:Y:S02]  /*8100*/  I2IP.S8.S32.SAT R49, R53, R52, R54 ;  /* 0x0000003435317239 */ /* 0x000fe40000001436 */
[----:B------:R-:W-:Y:S02]  /*8110*/  I2IP.S8.S32.SAT R50, R57, R56, R58 ;  /* 0x0000003839327239 */ /* 0x000fe4000000143a */
[----:B------:R-:W-:Y:S02]  /*8120*/  I2IP.S8.S32.SAT R51, R61, R60, R62 ;  /* 0x0000003c3d337239 */ /* 0x000fe4000000143e */
[----:B------:R-:W-:Y:S02]  /*8130*/  LEA R0, R160, UR49, 0x3 ;  /* 0x00000031a0007c11 */ /* 0x000fe4000f8e18ff */
[----:B------:R-:W-:Y:S01]  /*8140*/  @P6 SHF.L.U32 R3, R159, 0x1f, RZ ;  /* 0x0000001f9f036819 */ /* 0x000fe200000006ff */
        /* <DEDUP_REMOVED lines=9> */
[----:B------:R-:W-:Y:S02]  /*81e0*/  UIADD3 UR8, UP0, UPT, UR52, 0x680, URZ ;  /* 0x0000068034087890 */ /* 0x000fe4000ff1e0ff */
[----:B------:R-:W-:Y:S02]  /*81f0*/  UIADD3 UR5, UPT, UPT, UR41, 0x40, URZ ;  /* 0x0000004029057890 */ /* 0x000fe4000fffe0ff */
[----:B------:R-:W-:Y:S02]  /*8200*/  UIADD3 UR4, UPT, UPT, UR49, 0xa200, URZ ;  /* 0x0000a20031047890 */ /* 0x000fe4000fffe0ff */
[----:B------:R-:W-:Y:S01]  /*8210*/  UIADD3.X UR9, UPT, UPT, URZ, UR53, URZ, UP0, !UPT ;  /* 0x00000035ff097290 */ /* 0x000fe200087fe4ff */
[----:B------:R-:W-:Y:S01]  /*8220*/  UMOV UR6, UR42 ;  /* 0x0000002a00067c82 */ /* 0x000fe20008000000 */
[----:B------:R-:W-:Y:S07]  /*8230*/  UMOV UR7, UR36 ;  /* 0x0000002400077c82 */ /* 0x000fee0008000000 */
[----:B------:R2:W-:Y:S01]  /*8240*/  UTMASTG.3D [UR4], [UR8] ;  /* 0x00000004080073b5 */ /* 0x0005e20008010000 */
[----:B------:R0:W-:Y:S01]  /*8250*/  UTMACMDFLUSH ;  /* 0x00000000000079b7 */ /* 0x0001e20000000000 */
[----:B--2---:R-:W-:Y:S04]  /*8260*/  DEPBAR.LE SB0, 0x1 ;  /* 0x000080400000791a */ /* 0x004fe80000000000 */
.L_x_104:
[----:B------:R-:W-:Y:S05]  /*8270*/  BSYNC.RECONVERGENT B0 ;  /* 0x0000000000007941 */ /* 0x000fea0003800200 */
.L_x_103:
        /* <DEDUP_REMOVED lines=16> */
.L_x_108:
[----:B------:R-:W-:Y:S05]  /*8380*/  BSYNC B0 ;  /* 0x0000000000007941 */ /* 0x000fea0003800000 */
.L_x_107:
        /* <DEDUP_REMOVED lines=19> */
[----:B--234-:R-:W-:Y:S02]  /*84c0*/  LOP3.LUT R159, R159, R0, RZ, 0x3c, !PT ;  /* 0x000000009f9f7212 */ /* 0x01cfe400078e3cff */
.L_x_106:
[----:B------:R-:W-:Y:S05]  /*84d0*/  BSYNC B1 ;  /* 0x0000000000017941 */ /* 0x000fea0003800000 */
.L_x_105:
[----:B------:R-:W-:Y:S05]  /*84e0*/  VIADD R3, R80, 0x80 ;  /* 0x0000008050037836 */ /* 0x000fea0000000000 */
        /* <DEDUP_REMOVED lines=9> */
[----:B------:R-:W3:Y:S01]  /*8580*/  LDCU.64 UR6, c[0x4][0x80] ;  /* 0x01001000ff0677ac */ /* 0x000ee20008000a00 */
[----:B------:R-:W4:Y:S01]  /*8590*/  LDC.64 R2, c[0x4][R3] ;  /* 0x0100000003027b82 */ /* 0x000f220000000a00 */
[----:B------:R-:W5:Y:S01]  /*85a0*/  LDCU.64 UR4, c[0x4][0x18] ;  /* 0x01000300ff0477ac */ /* 0x000f620008000a00 */
[----:B--2---:R-:W-:Y:S01]  /*85b0*/  MOV R5, UR9 ;  /* 0x0000000900057c02 */ /* 0x004fe20008000f00 */
[----:B------:R-:W-:Y:S01]  /*85c0*/  IMAD.U32 R4, RZ, RZ, UR8 ;  /* 0x00000008ff047e24 */ /* 0x000fe2000f8e00ff */
[----:B---3--:R-:W-:Y:S01]  /*85d0*/  MOV R7, UR7 ;  /* 0x0000000700077c02 */ /* 0x008fe20008000f00 */
[----:B------:R-:W-:Y:S01]  /*85e0*/  IMAD.U32 R6, RZ, RZ, UR6 ;  /* 0x00000006ff067e24 */ /* 0x000fe2000f8e00ff */
[----:B-----5:R-:W-:Y:S01]  /*85f0*/  MOV R11, UR5 ;  /* 0x00000005000b7c02 */ /* 0x020fe20008000f00 */
[----:B------:R-:W-:Y:S02]  /*8600*/  IMAD.U32 R10, RZ, RZ, UR4 ;  /* 0x00000004ff0a7e24 */ /* 0x000fe4000f8e00ff */
[----:B------:R-:W-:Y:S07]  /*8610*/  LEPC R20, `(.L_x_110) ;  /* 0x000000001014794e */ /* 0x000fee0000000000 */
[----:B-1--4-:R-:W-:Y:S05]  /*8620*/  CALL.ABS.NOINC R2 ;  /* 0x0000000002007343 */ /* 0x012fea0003c00000 */
.L_x_110:
[----:B------:R-:W-:Y:S05]  /*8630*/  WARPSYNC.ALL ;  /* 0x0000000000007948 */ /* 0x000fea0003800000 */
[----:B------:R-:W-:Y:S01]  /*8640*/  R2UR UR4, R80 ;  /* 0x00000000500472ca */ /* 0x000fe200000e0000 */
[----:B------:R-:W-:Y:S01]  /*8650*/  BSSY.RECONVERGENT B0, `(.L_x_111) ;  /* 0x000011f000007945 */ /* 0x000fe20003800200 */
[C---:B------:R-:W-:Y:S02]  /*8660*/  PRMT R81, R100.reuse, 0x8880, RZ ;  /* 0x0000888064517816 */ /* 0x040fe400000000ff */
[C---:B-1----:R-:W-:Y:S02]  /*8670*/  SHF.L.U32 R84, R100.reuse, 0x8, RZ ;  /* 0x0000000864547819 */ /* 0x042fe400000006ff */
[----:B------:R-:W-:Y:S02]  /*8680*/  SHF.L.U32 R83, R100, 0x10, RZ ;  /* 0x0000001064537819 */ /* 0x000fe400000006ff */
[----:B------:R-:W-:Y:S02]  /*8690*/  SHF.R.S32.HI R84, RZ, 0x18, R84 ;  /* 0x00000018ff547819 */ /* 0x000fe40000011454 */
[----:B------:R-:W-:Y:S02]  /*86a0*/  SHF.R.S32.HI R83, RZ, 0x18, R83 ;  /* 0x00000018ff537819 */ /* 0x000fe40000011453 */
[----:B------:R-:W-:Y:S01]  /*86b0*/  ISETP.NE.AND P0, PT, R167, RZ, PT ;  /* 0x000000ffa700720c */ /* 0x000fe20003f05270 */
[----:B------:R-:W1:Y:S01]  /*86c0*/  LDTM.x64 R4, tmem[UR4+0x80] ;  /* 0x00008004000479ee */ /* 0x000e620008340000 */
[----:B------:R-:W-:Y:S01]  /*86d0*/  ISETP.NE.AND P6, PT, R117, RZ, PT ;  /* 0x000000ff7500720c */ /* 0x000fe20003fc5270 */
[C---:B-1----:R-:W-:Y:S02]  /*86e0*/  IMAD R0, R78.reuse, R4, RZ ;  /* 0x000000044e007224 */ /* 0x042fe400078e02ff */
        /* <DEDUP_REMOVED lines=141> */
[C---:B------:R-:W-:Y:S01]  /*8fc0*/  PRMT R3, R92.reuse, 0x8880, RZ ;  /* 0x000088805c037816 */ /* 0x040fe200000000ff */
        /* <DEDUP_REMOVED lines=124> */
[----:B------:R-:W-:Y:S02]  /*9790*/  UIADD3 UR8, UP0, UPT, UR52, 0x680, URZ ;  /* 0x0000068034087890 */ /* 0x000fe4000ff1e0ff */
[----:B------:R-:W-:Y:S02]  /*97a0*/  UIADD3 UR5, UPT, UPT, UR41, 0x80, URZ ;  /* 0x0000008029057890 */ /* 0x000fe4000fffe0ff */
[----:B------:R-:W-:Y:S01]  /*97b0*/  MOV R166, UR10 ;  /* 0x0000000a00a67c02 */ /* 0x000fe20008000f00 */
[----:B------:R-:W-:Y:S01]  /*97c0*/  UIADD3.X UR9, UPT, UPT, URZ, UR53, URZ, UP0, !UPT ;  /* 0x00000035ff097290 */ /* 0x000fe200087fe4ff */
[----:B------:R-:W-:Y:S02]  /*97d0*/  UMOV UR6, UR42 ;  /* 0x0000002a00067c82 */ /* 0x000fe40008000000 */
[----:B------:R-:W-:Y:S01]  /*97e0*/  R2UR UR4, R166 ;  /* 0x00000000a60472ca */ /* 0x000fe200000e0000 */
[----:B------:R-:W-:Y:S11]  /*97f0*/  UMOV UR7, UR36 ;  /* 0x0000002400077c82 */ /* 0x000ff60008000000 */
[----:B------:R-:W-:Y:S01]  /*9800*/  @!UPT UIADD3 URZ, UPT, UPT, URZ, URZ, URZ ;  /* 0x000000fffffff290 */ /* 0x000fe2000fffe0ff */
[----:B------:R2:W-:Y:S01]  /*9810*/  UTMASTG.3D [UR4], [UR8] ;  /* 0x00000004080073b5 */ /* 0x0005e20008010000 */
[----:B------:R0:W-:Y:S01]  /*9820*/  UTMACMDFLUSH ;  /* 0x00000000000079b7 */ /* 0x0001e20000000000 */
[----:B--2---:R-:W-:Y:S04]  /*9830*/  DEPBAR.LE SB0, 0x1 ;  /* 0x000080400000791a */ /* 0x004fe80000000000 */
.L_x_112:
[----:B------:R-:W-:Y:S05]  /*9840*/  BSYNC.RECONVERGENT B0 ;  /* 0x0000000000007941 */ /* 0x000fea0003800200 */
.L_x_111:
        /* <DEDUP_REMOVED lines=16> */
.L_x_116:
[----:B------:R-:W-:Y:S05]  /*9950*/  BSYNC B0 ;  /* 0x0000000000007941 */ /* 0x000fea0003800000 */
.L_x_115:
        /* <DEDUP_REMOVED lines=20> */
.L_x_114:
[----:B------:R-:W-:Y:S05]  /*9aa0*/  BSYNC B1 ;  /* 0x0000000000017941 */ /* 0x000fea0003800000 */
.L_x_113:
        /* <DEDUP_REMOVED lines=21> */
.L_x_118:
[----:B------:R-:W-:Y:S01]  /*9c00*/  ISETP.NE.AND P0, PT, R167, RZ, PT ;  /* 0x000000ffa700720c */ /* 0x000fe20003f05270 */
[----:B------:R-:W-:Y:S05]  /*9c10*/  WARPSYNC.ALL ;  /* 0x0000000000007948 */ /* 0x000fea0003800000 */
[----:B------:R-:W-:Y:S01]  /*9c20*/  IMAD.U32 R140, R102, 0x10000, RZ ;  /* 0x00010000668c7824 */ /* 0x000fe200078e00ff */
[----:B------:R-:W-:Y:S01]  /*9c30*/  R2UR UR4, R80 ;  /* 0x00000000500472ca */ /* 0x000fe200000e0000 */
[----:B------:R-:W-:Y:S01]  /*9c40*/  IMAD.U32 R134, R88, 0x10000, RZ ;  /* 0x0001000058867824 */ /* 0x000fe200078e00ff */
[C---:B------:R-:W-:Y:S01]  /*9c50*/  SHF.L.U32 R0, R100.reuse, 0x10, RZ ;  /* 0x0000001064007819 */ /* 0x040fe200000006ff */
[----:B-1----:R-:W-:Y:S01]  /*9c60*/  IMAD.U32 R119, R93, 0x10000, RZ ;  /* 0x000100005d777824 */ /* 0x002fe200078e00ff */
[----:B------:R-:W-:Y:S01]  /*9c70*/  PRMT R3, R100, 0x8880, RZ ;  /* 0x0000888064037816 */ /* 0x000fe200000000ff */
[----:B------:R-:W-:Y:S01]  /*9c80*/  IMAD.U32 R104, R98, 0x10000, RZ ;  /* 0x0001000062687824 */ /* 0x000fe200078e00ff */
[----:B------:R-:W-:Y:S01]  /*9c90*/  SHF.L.U32 R81, R100, 0x8, RZ ;  /* 0x0000000864517819 */ /* 0x000fe200000006ff */
[----:B------:R-:W-:Y:S01]  /*9ca0*/  IMAD.SHL.U32 R127, R90, 0x100, RZ ;  /* 0x000001005a7f7824 */ /* 0x000fe200078e00ff */
[----:B------:R-:W-:Y:S01]  /*9cb0*/  SHF.R.S32.HI R0, RZ, 0x18, R0 ;  /* 0x00000018ff007819 */ /* 0x000fe20000011400 */
[----:B------:R-:W-:Y:S01]  /*9cc0*/  IMAD.SHL.U32 R112, R95, 0x100, RZ ;  /* 0x000001005f707824 */ /* 0x000fe200078e00ff */
[----:B------:R-:W-:Y:S01]  /*9cd0*/  SHF.R.S32.HI R81, RZ, 0x18, R81 ;  /* 0x00000018ff517819 */ /* 0x000fe20000011451 */
[----:B------:R-:W-:Y:S01]  /*9ce0*/  BSSY.RECONVERGENT B0, `(.L_x_119) ;  /* 0x0000121000007945 */ /* 0x000fe20003800200 */
[----:B------:R-:W-:Y:S01]  /*9cf0*/  SHF.R.S32.HI R2, RZ, 0x18, R100 ;  /* 0x00000018ff027819 */ /* 0x000fe20000011464 */
[----:B------:R-:W1:Y:S01]  /*9d00*/  LDTM.x64 R4, tmem[UR4+0xc0] ;  /* 0x0000c004000479ee */ /* 0x000e620008340000 */
[----:B------:R-:W-:Y:S01]  /*9d10*/  NOP ;  /* 0x0000000000007918 */ /* 0x000fe20000000000 */
[----:B------:R-:W-:Y:S02]  /*9d20*/  SHF.R.S32.HI R84, RZ, 0x18, R101 ;  /* 0x00000018ff547819 */ /* 0x000fe40000011465 */
[----:B------:R-:W-:Y:S02]  /*9d30*/  SHF.R.S32.HI R85, RZ, 0x18, R102 ;  /* 0x00000018ff557819 */ /* 0x000fe40000011466 */
[----:B------:R-:W-:Y:S02]  /*9d40*/  SHF.R.S32.HI R86, RZ, 0x18, R103 ;  /* 0x00000018ff567819 */ /* 0x000fe40000011467 */
[----:B------:R-:W-:Y:S02]  /*9d50*/  SHF.R.S32.HI R87, RZ, 0x18, R88 ;  /* 0x00000018ff577819 */ /* 0x000fe40000011458 */
[----:B------:R-:W-:Y:S02]  /*9d60*/  R2UR UR5, R108 ;  /* 0x000000006c0572ca */ /* 0x000fe400000e0000 */
[C---:B------:R-:W-:Y:S02]  /*9d70*/  PRMT R143, R101.reuse, 0x8880, RZ ;  /* 0x00008880658f7816 */ /* 0x040fe400000000ff */
[----:B------:R-:W-:Y:S02]  /*9d80*/  SHF.L.U32 R83, R101, 0x10, RZ ;  /* 0x0000001065537819 */ /* 0x000fe400000006ff */
[----:B------:R-:W-:Y:S02]  /*9d90*/  PRMT R141, R102, 0x8880, RZ ;  /* 0x00008880668d7816 */ /* 0x000fe400000000ff */
[----:B------:R-:W-:Y:S02]  /*9da0*/  SHF.R.S32.HI R83, RZ, 0x18, R83 ;  /* 0x00000018ff537819 */ /* 0x000fe40000011453 */
[C---:B------:R-:W-:Y:S02]  /*9db0*/  PRMT R138, R103.reuse, 0x8880, RZ ;  /* 0x00008880678a7816 */ /* 0x040fe400000000ff */
[----:B------:R-:W-:Y:S01]  /*9dc0*/  SHF.L.U32 R137, R103, 0x10, RZ ;  /* 0x0000001067897819 */ /* 0x000fe200000006ff */
[----:B------:R-:W-:Y:S01]  /*9dd0*/  UIADD3 UR5, UPT, UPT, UR5, 0xb0, URZ ;  /* 0x000000b005057890 */ /* 0x000fe2000fffe0ff */
[----:B-1----:R-:W-:Y:S01]  /*9de0*/  IMAD R4, R78, R4, RZ ;  /* 0x000000044e047224 */ /* 0x002fe200078e02ff */
[----:B------:R-:W-:Y:S01]  /*9df0*/  PRMT R135, R88, 0x8880, RZ ;  /* 0x0000888058877816 */ /* 0x000fe200000000ff */
[C---:B------:R-:W-:Y:S01]  /*9e00*/  IMAD R5, R78.reuse, R5, RZ ;  /* 0x000000054e057224 */ /* 0x040fe200078e02ff */
[----:B------:R-:W-:Y:S01]  /*9e10*/  UPRMT UR5, UR37, 0x654, UR5 ;  /* 0x0000065425057896 */ /* 0x000fe20008000005 */
[----:B------:R-:W-:Y:S01]  /*9e20*/  IMAD R4, R3, R82, R4 ;  /* 0x0000005203047224 */ /* 0x000fe200078e0204 */
[C---:B------:R-:W-:Y:S01]  /*9e30*/  PRMT R132, R89.reuse, 0x8880, RZ ;  /* 0x0000888059847816 */ /* 0x040fe200000000ff */
[----:B------:R-:W-:Y:S01]  /*9e40*/  IMAD R6, R78, R6, RZ ;  /* 0x000000064e067224 */ /* 0x000fe200078e02ff */
[----:B------:R-:W-:Y:S01]  /*9e50*/  SHF.L.U32 R131, R89, 0x10, RZ ;  /* 0x0000001059837819 */ /* 0x000fe200000006ff */
[----:B------:R-:W-:Y:S01]  /*9e60*/  IMAD R5, R0, R82, R5 ;  /* 0x0000005200057224 */ /* 0x000fe200078e0205 */
[----:B------:R-:W-:Y:S01]  /*9e70*/  PRMT R129, R90, 0x8880, RZ ;  /* 0x000088805a817816 */ /* 0x000fe200000000ff */
[----:B------:R-:W-:Y:S01]  /*9e80*/  IMAD R0, R78, R16, RZ ;  /* 0x000000104e007224 */ /* 0x000fe200078e02ff */
[----:B------:R-:W-:Y:S01]  /*9e90*/  SHF.L.U32 R128, R90, 0x10, RZ ;  /* 0x000000105a807819 */ /* 0x000fe200000006ff */
[C---:B------:R-:W-:Y:S01]  /*9ea0*/  IMAD R7, R78.reuse, R7, RZ ;  /* 0x000000074e077224 */ /* 0x040fe200078e02ff */
[----:B------:R-:W-:Y:S01]  /*9eb0*/  SYNCS.ARRIVE.TRANS64.RED.A1T0 RZ, [UR5], RZ ;  /* 0x000000ffffff79a7 */ /* 0x000fe20008100405 */
[C---:B------:R-:W-:Y:S01]  /*9ec0*/  IMAD R16, R78.reuse, R20, RZ ;  /* 0x000000144e107224 */ /* 0x040fe200078e02ff */
[C---:B------:R-:W-:Y:S01]  /*9ed0*/  PRMT R126, R91.reuse, 0x8880, RZ ;  /* 0x000088805b7e7816 */ /* 0x040fe200000000ff */
[C---:B------:R-:W-:Y:S01]  /*9ee0*/  IMAD R20, R78.reuse, R24, RZ ;  /* 0x000000184e147224 */ /* 0x040fe200078e02ff */
[----:B------:R-:W-:Y:S01]  /*9ef0*/  SHF.L.U32 R125, R91, 0x10, RZ ;  /* 0x000000105b7d7819 */ /* 0x000fe200000006ff */
[----:B------:R-:W-:Y:S01]  /*9f00*/  IMAD R6, R81, R82, R6 ;  /* 0x0000005251067224 */ /* 0x000fe200078e0206 */
[----:B------:R-:W-:Y:S01]  /*9f10*/  MOV R81, R143 ;  /* 0x0000008f00517202 */ /* 0x000fe20000000f00 */
[----:B------:R-:W-:Y:S01]  /*9f20*/  IMAD R24, R78, R28, RZ ;  /* 0x0000001c4e187224 */ /* 0x000fe200078e02ff */
[----:B------:R-:W-:Y:S01]  /*9f30*/  PRMT R123, R92, 0x8880, RZ ;  /* 0x000088805c7b7816 */ /* 0x000fe200000000ff */
[----:B------:R-:W-:Y:S01]  /*9f40*/  IMAD R28, R78, R32, RZ ;  /* 0x000000204e1c7224 */ /* 0x000fe200078e02ff */
[----:B------:R-:W-:Y:S01]  /*9f50*/  SHF.L.U32 R122, R92, 0x10, RZ ;  /* 0x000000105c7a7819 */ /* 0x000fe200000006ff */
[----:B------:R-:W-:Y:S01]  /*9f60*/  IMAD R7, R2, R82, R7 ;  /* 0x0000005202077224 */ /* 0x000fe200078e0207 */
[----:B------:R-:W-:Y:S01]  /*9f70*/  PRMT R120, R93, 0x8880, RZ ;  /* 0x000088805d787816 */ /* 0x000fe200000000ff */
[----:B------:R-:W-:Y:S01]  /*9f80*/  IMAD R32, R78, R36, RZ ;  /* 0x000000244e207224 */ /* 0x000fe200078e02ff */
[----:B------:R-:W-:Y:S01]  /*9f90*/  PRMT R117, R94, 0x8880, RZ ;  /* 0x000088805e757816 */ /* 0x000fe200000000ff */
[----:B------:R-:W-:Y:S01]  /*9fa0*/  IMAD R2, R78, R17, RZ ;  /* 0x000000114e027224 */ /* 0x000fe200078e02ff */
[----:B------:R-:W-:Y:S01]  /*9fb0*/  SHF.L.U32 R116, R94, 0x10, RZ ;  /* 0x000000105e747819 */ /* 0x000fe200000006ff */
[----:B------:R-:W-:Y:S01]  /*9fc0*/  IMAD R36, R78, R40, RZ ;  /* 0x000000284e247224 */ /* 0x000fe200078e02ff */
[----:B------:R-:W-:Y:S01]  /*9fd0*/  SHF.L.U32 R115, R94, 0x8, RZ ;  /* 0x000000085e737819 */ /* 0x000fe200000006ff */
[C---:B------:R-:W-:Y:S01]  /*9fe0*/  IMAD R17, R78.reuse, R21, RZ ;  /* 0x000000154e117224 */ /* 0x040fe200078e02ff */
[C---:B------:R-:W-:Y:S01]  /*9ff0*/  PRMT R114, R95.reuse, 0x8880, RZ ;  /* 0x000088805f727816 */ /* 0x040fe200000000ff */
[C---:B------:R-:W-:Y:S01]  /*a000*/  IMAD R40, R78.reuse, R44, RZ ;  /* 0x0000002c4e287224 */ /* 0x040fe200078e02ff */
[----:B------:R-:W-:Y:S01]  /*a010*/  SHF.L.U32 R113, R95, 0x10, RZ ;  /* 0x000000105f717819 */ /* 0x000fe200000006ff */
[----:B------:R-:W-:Y:S01]  /*a020*/  IMAD R21, R78, R25, RZ ;  /* 0x000000194e157224 */ /* 0x000fe200078e02ff */
[----:B------:R-:W-:Y:S01]  /*a030*/  PRMT R111, R96, 0x8880, RZ ;  /* 0x00008880606f7816 */ /* 0x000fe200000000ff */
        /* <DEDUP_REMOVED lines=8> */
[C---:B------:R-:W-:Y:S01]  /*a0c0*/  IMAD R52, R78.reuse, R56, RZ ;  /* 0x000000384e347224 */ /* 0x040fe200078e02ff */
[----:B------:R-:W-:Y:S01]  /*a0d0*/  SHF.L.U32 R142, R101, 0x8, RZ ;  /* 0x00000008658e7819 */ /* 0x000fe200000006ff */
[C---:B------:R-:W-:Y:S01]  /*a0e0*/  IMAD R8, R78.reuse, R8, RZ ;  /* 0x000000084e087224 */ /* 0x040fe200078e02ff */
[C---:B------:R-:W-:Y:S01]  /*a0f0*/  SHF.L.U32 R101, R99.reuse, 0x10, RZ ;  /* 0x0000001063657819 */ /* 0x040fe200000006ff */
[----:B------:R-:W-:Y:S01]  /*a100*/  IMAD R33, R78, R37, RZ ;  /* 0x000000254e217224 */ /* 0x000fe200078e02ff */
[----:B------:R-:W-:Y:S01]  /*a110*/  SHF.L.U32 R139, R102, 0x8, RZ ;  /* 0x00000008668b7819 */ /* 0x000fe200000006ff */
[C---:B------:R-:W-:Y:S01]  /*a120*/  IMAD R56, R78.reuse, R60, RZ ;  /* 0x0000003c4e387224 */ /* 0x040fe200078e02ff */
[----:B------:R-:W-:Y:S01]  /*a130*/  PRMT R102, R99, 0x8880, RZ ;  /* 0x0000888063667816 */ /* 0x000fe200000000ff */
[C---:B------:R-:W-:Y:S01]  /*a140*/  IMAD R37, R78.reuse, R41, RZ ;  /* 0x000000294e257224 */ /* 0x040fe200078e02ff */
[----:B------:R-:W-:Y:S01]  /*a150*/  SHF.L.U32 R136, R103, 0x8, RZ ;  /* 0x0000000867887819 */ /* 0x000fe200000006ff */
[C---:B------:R-:W-:Y:S01]  /*a160*/  IMAD R60, R78.reuse, R64, RZ ;  /* 0x000000404e3c7224 */ /* 0x040fe200078e02ff */
[----:B------:R-:W-:Y:S01]  /*a170*/  I2IP.S8.S32.SAT R64, R7, R6, RZ ;  /* 0x0000000607407239 */ /* 0x000fe200000014ff */
[C---:B------:R-:W-:Y:S01]  /*a180*/  IMAD R9, R78.reuse, R9, RZ ;  /* 0x000000094e097224 */ /* 0x040fe200078e02ff */
[----:B------:R-:W-:Y:S01]  /*a190*/  SHF.R.S32.HI R6, RZ, 0x18, R140 ;  /* 0x00000018ff067819 */ /* 0x000fe2000001148c */
[C---:B------:R-:W-:Y:S01]  /*a1a0*/  IMAD R41, R78.reuse, R45, RZ ;  /* 0x0000002d4e297224 */ /* 0x040fe200078e02ff */
[----:B------:R-:W-:Y:S01]  /*a1b0*/  SHF.R.S32.HI R7, RZ, 0x18, R142 ;  /* 0x00000018ff077819 */ /* 0x000fe2000001148e */
[----:B------:R-:W-:Y:S01]  /*a1c0*/  IMAD R45, R78, R49, RZ ;  /* 0x000000314e2d7224 */ /* 0x000fe200078e02ff */
[----:B------:R-:W-:Y:S01]  /*a1d0*/  SHF.L.U32 R133, R88, 0x8, RZ ;  /* 0x0000000858857819 */ /* 0x000fe200000006ff */
[C---:B------:R-:W-:Y:S01]  /*a1e0*/  IMAD R10, R78.reuse, R10, RZ ;  /* 0x0000000a4e0a7224 */ /* 0x040fe200078e02ff */
[----:B------:R-:W-:Y:S01]  /*a1f0*/  SHF.R.S32.HI R88, RZ, 0x18, R89 ;  /* 0x00000018ff587819 */ /* 0x000fe20000011459 */
[C---:B------:R-:W-:Y:S01]  /*a200*/  IMAD R49, R78.reuse, R53, RZ ;  /* 0x000000354e317224 */ /* 0x040fe200078e02ff */
[----:B------:R-:W-:Y:S01]  /*a210*/  SHF.L.U32 R130, R89, 0x8, RZ ;  /* 0x0000000859827819 */ /* 0x000fe200000006ff */
[-C--:B------:R-:W-:Y:S01]  /*a220*/  IMAD R8, R81, R82.reuse, R8 ;  /* 0x0000005251087224 */ /* 0x080fe200078e0208 */
[----:B------:R-:W-:Y:S01]  /*a230*/  SHF.R.S32.HI R81, RZ, 0x18, R139 ;  /* 0x00000018ff517819 */ /* 0x000fe2000001148b */
[C---:B------:R-:W-:Y:S01]  /*a240*/  IMAD R53, R78.reuse, R57, RZ ;  /* 0x000000394e357224 */ /* 0x040fe200078e02ff */
[----:B------:R-:W-:Y:S01]  /*a250*/  SHF.R.S32.HI R89, RZ, 0x18, R90 ;  /* 0x00000018ff597819 */ /* 0x000fe2000001145a */
[C---:B------:R-:W-:Y:S01]  /*a260*/  IMAD R11, R78.reuse, R11, RZ ;  /* 0x0000000b4e0b7224 */ /* 0x040fe200078e02ff */
[----:B------:R-:W-:Y:S01]  /*a270*/  SHF.R.S32.HI R90, RZ, 0x18, R91 ;  /* 0x00000018ff5a7819 */ /* 0x000fe2000001145b */
[C---:B------:R-:W-:Y:S01]  /*a280*/  IMAD R57, R78.reuse, R61, RZ ;  /* 0x0000003d4e397224 */ /* 0x040fe200078e02ff */
[----:B------:R-:W-:Y:S01]  /*a290*/  SHF.L.U32 R124, R91, 0x8, RZ ;  /* 0x000000085b7c7819 */ /* 0x000fe200000006ff */
[----:B------:R-:W-:Y:S01]  /*a2a0*/  IMAD R9, R83, R82, R9 ;  /* 0x0000005253097224 */ /* 0x000fe200078e0209 */
[----:B------:R-:W-:Y:S01]  /*a2b0*/  SHF.R.S32.HI R91, RZ, 0x18, R92 ;  /* 0x00000018ff5b7819 */ /* 0x000fe2000001145c */
[----:B------:R-:W-:Y:S01]  /*a2c0*/  IMAD R61, R78, R65, RZ ;  /* 0x000000414e3d7224 */ /* 0x000fe200078e02ff */
[----:B------:R-:W-:Y:S01]  /*a2d0*/  SHF.L.U32 R121, R92, 0x8, RZ ;  /* 0x000000085c797819 */ /* 0x000fe200000006ff */
[C---:B------:R-:W-:Y:S01]  /*a2e0*/  IMAD R12, R78.reuse, R12, RZ ;  /* 0x0000000c4e0c7224 */ /* 0x040fe200078e02ff */
[----:B------:R-:W-:Y:S01]  /*a2f0*/  SHF.R.S32.HI R92, RZ, 0x18, R93 ;  /* 0x00000018ff5c7819 */ /* 0x000fe2000001145d */
[----:B------:R-:W-:Y:S01]  /*a300*/  IMAD.MOV.U32 R65, RZ, RZ, R141 ;  /* 0x000000ffff417224 */ /* 0x000fe200078e008d */
[----:B------:R-:W-:Y:S01]  /*a310*/  SHF.L.U32 R118, R93, 0x8, RZ ;  /* 0x000000085d767819 */ /* 0x000fe200000006ff */
[----:B------:R-:W-:Y:S01]  /*a320*/  IMAD R10, R7, R82, R10 ;  /* 0x00000052070a7224 */ /* 0x000fe200078e020a */
[----:B------:R-:W-:Y:S01]  /*a330*/  MOV R7, R138 ;  /* 0x0000008a00077202 */ /* 0x000fe20000000f00 */
[----:B------:R-:W-:Y:S01]  /*a340*/  IMAD R13, R78, R13, RZ ;  /* 0x0000000d4e0d7224 */ /* 0x000fe200078e02ff */
[----:B------:R-:W-:Y:S01]  /*a350*/  SHF.R.S32.HI R93, RZ, 0x18, R94 ;  /* 0x00000018ff5d7819 */ /* 0x000fe2000001145e */
[----:B------:R-:W-:Y:S01]  /*a360*/  IMAD R11, R84, R82, R11 ;  /* 0x00000052540b7224 */ /* 0x000fe200078e020b */
[----:B------:R-:W-:Y:S01]  /*a370*/  I2IP.S8.S32.SAT R84, R5, R4, R64 ;  /* 0x0000000405547239 */ /* 0x000fe20000001440 */
[C---:B------:R-:W-:Y:S01]  /*a380*/  IMAD R14, R78.reuse, R14, RZ ;  /* 0x0000000e4e0e7224 */ /* 0x040fe200078e02ff */
[----:B------:R-:W-:Y:S01]  /*a390*/  SHF.R.S32.HI R5, RZ, 0x18, R137 ;  /* 0x00000018ff057819 */ /* 0x000fe20000011489 */
[----:B------:R-:W-:Y:S01]  /*a3a0*/  IMAD R12, R65, R82, R12 ;  /* 0x00000052410c7224 */ /* 0x000fe200078e020c */
[----:B------:R-:W-:Y:S01]  /*a3b0*/  I2IP.S8.S32.SAT R10, R11, R10, RZ ;  /* 0x0000000a0b0a7239 */ /* 0x000fe200000014ff */
[----:B------:R-:W-:Y:S01]  /*a3c0*/  IMAD R15, R78, R15, RZ ;  /* 0x0000000f4e0f7224 */ /* 0x000fe200078e02ff */
[----:B------:R-:W-:Y:S01]  /*a3d0*/  SHF.R.S32.HI R94, RZ, 0x18, R95 ;  /* 0x00000018ff5e7819 */ /* 0x000fe2000001145f */
[-C--:B------:R-:W-:Y:S01]  /*a3e0*/  IMAD R13, R6, R82.reuse, R13 ;  /* 0x00000052060d7224 */ /* 0x080fe200078e020d */
[----:B------:R-:W-:Y:S01]  /*a3f0*/  SHF.R.S32.HI R6, RZ, 0x18, R134 ;  /* 0x00000018ff067819 */ /* 0x000fe20000011486 */
[-C--:B------:R-:W-:Y:S01]  /*a400*/  IMAD R14, R81, R82.reuse, R14 ;  /* 0x00000052510e7224 */ /* 0x080fe200078e020e */
        /* <DEDUP_REMOVED lines=10> */
[----:B------:R-:W-:Y:S01]  /*a4b0*/  MOV R5, R135 ;  /* 0x0000008700057202 */ /* 0x000fe20000000f00 */
[-C--:B------:R-:W-:Y:S01]  /*a4c0*/  IMAD R3, R4, R82.reuse, R3 ;  /* 0x0000005204037224 */ /* 0x080fe200078e0203 */
[----:B------:R-:W-:Y:S01]  /*a4d0*/  SHF.R.S32.HI R4, RZ, 0x18, R131 ;  /* 0x00000018ff047819 */ /* 0x000fe20000011483 */
[----:B------:R-:W-:Y:S01]  /*a4e0*/  IMAD R19, R86, R82, R19 ;  /* 0x0000005256137224 */ /* 0x000fe200078e0213 */
[----:B------:R-:W-:Y:S01]  /*a4f0*/  I2IP.S8.S32.SAT R86, R13, R12, R14 ;  /* 0x0000000c0d567239 */ /* 0x000fe2000000140e */
[----:B------:R-:W-:Y:S01]  /*a500*/  IMAD R18, R78, R22, RZ ;  /* 0x000000164e127224 */ /* 0x000fe200078e02ff */
[----:B------:R-:W-:Y:S01]  /*a510*/  SHF.L.U32 R109, R96, 0x8, RZ ;  /* 0x00000008606d7819 */ /* 0x000fe200000006ff */
[----:B------:R-:W-:Y:S01]  /*a520*/  IMAD R16, R5, R82, R16 ;  /* 0x0000005205107224 */ /* 0x000fe200078e0210 */
[----:B------:R-:W-:Y:S01]  /*a530*/  I2IP.S8.S32.SAT R19, R19, R3, RZ ;  /* 0x0000000313137239 */ /* 0x000fe200000014ff */
[----:B------:R-:W-:Y:S01]  /*a540*/  IMAD R23, R78, R23, RZ ;  /* 0x000000174e177224 */ /* 0x000fe200078e02ff */
[----:B------:R-:W-:Y:S01]  /*a550*/  MOV R3, R132 ;  /* 0x0000008400037202 */ /* 0x000fe20000000f00 */
[-C--:B------:R-:W-:Y:S01]  /*a560*/  IMAD R17, R6, R82.reuse, R17 ;  /* 0x0000005206117224 */ /* 0x080fe200078e0211 */
[----:B------:R-:W-:Y:S01]  /*a570*/  MOV R5, R129 ;  /* 0x0000008100057202 */ /* 0x000fe20000000f00 */
[-C--:B------:R-:W-:Y:S01]  /*a580*/  IMAD R18, R7, R82.reuse, R18 ;  /* 0x0000005207127224 */ /* 0x080fe200078e0212 */
[----:B------:R-:W-:Y:S01]  /*a590*/  SHF.R.S32.HI R7, RZ, 0x18, R127 ;  /* 0x00000018ff077819 */ /* 0x000fe2000001147f */
[----:B------:R-:W-:Y:S01]  /*a5a0*/  IMAD R23, R87, R82, R23 ;  /* 0x0000005257177224 */ /* 0x000fe200078e0217 */
[----:B------:R-:W-:Y:S01]  /*a5b0*/  I2IP.S8.S32.SAT R87, R2, R0, R19 ;  /* 0x0000000002577239 */ /* 0x000fe20000001413 */
[----:B------:R-:W-:Y:S01]  /*a5c0*/  IMAD R20, R3, R82, R20 ;  /* 0x0000005203147224 */ /* 0x000fe200078e0214 */
[----:B------:R-:W-:Y:S01]  /*a5d0*/  SHF.R.S32.HI R3, RZ, 0x18, R130 ;  /* 0x00000018ff037819 */ /* 0x000fe20000011482 */
[C---:B------:R-:W-:Y:S01]  /*a5e0*/  IMAD R22, R78.reuse, R26, RZ ;  /* 0x0000001a4e167224 */ /* 0x040fe200078e02ff */
[----:B------:R-:W-:Y:S01]  /*a5f0*/  I2IP.S8.S32.SAT R18, R23, R18, RZ ;  /* 0x0000001217127239 */ /* 0x000fe200000014ff */
[----:B------:R-:W-:Y:S01]  /*a600*/  IMAD R27, R78, R27, RZ ;  /* 0x0000001b4e1b7224 */ /* 0x000fe200078e02ff */
[----:B------:R1:W-:Y:S01]  /*a610*/  STS.128 [R153+UR49+0xa200], R84 ;  /* 0x00a2005499007988 */ /* 0x0003e20008000c31 */
[----:B------:R-:W-:Y:S01]  /*a620*/  IMAD R21, R4, R82, R21 ;  /* 0x0000005204157224 */ /* 0x000fe200078e0215 */
[----:B------:R-:W-:Y:S01]  /*a630*/  I2IP.S8.S32.SAT R16, R17, R16, R18 ;  /* 0x0000001011107239 */ /* 0x000fe20000001412 */
[-C--:B------:R-:W-:Y:S01]  /*a640*/  IMAD R22, R3, R82.reuse, R22 ;  /* 0x0000005203167224 */ /* 0x080fe200078e0216 */
[----:B------:R-:W-:Y:S01]  /*a650*/  SHF.R.S32.HI R0, RZ, 0x18, R128 ;  /* 0x00000018ff007819 */ /* 0x000fe20000011480 */
[----:B------:R-:W-:Y:S01]  /*a660*/  IMAD R27, R88, R82, R27 ;  /* 0x00000052581b7224 */ /* 0x000fe200078e021b */
[----:B------:R-:W-:Y:S01]  /*a670*/  SHF.R.S32.HI R96, RZ, 0x18, R97 ;  /* 0x00000018ff607819 */ /* 0x000fe20000011461 */
[C---:B------:R-:W-:Y:S01]  /*a680*/  IMAD R26, R78.reuse, R30, RZ ;  /* 0x0000001e4e1a7224 */ /* 0x040fe200078e02ff */
[----:B------:R-:W-:Y:S01]  /*a690*/  SHF.L.U32 R106, R97, 0x8, RZ ;  /* 0x00000008616a7819 */ /* 0x000fe200000006ff */
[----:B------:R-:W-:Y:S01]  /*a6a0*/  IMAD R24, R5, R82, R24 ;  /* 0x0000005205187224 */ /* 0x000fe200078e0218 */
[----:B------:R-:W-:Y:S01]  /*a6b0*/  I2IP.S8.S32.SAT R17, R27, R22, RZ ;  /* 0x000000161b117239 */ /* 0x000fe200000014ff */
[----:B------:R-:W-:Y:S01]  /*a6c0*/  IMAD R31, R78, R31, RZ ;  /* 0x0000001f4e1f7224 */ /* 0x000fe200078e02ff */
[----:B------:R-:W-:Y:S01]  /*a6d0*/  SHF.R.S32.HI R5, RZ, 0x18, R124 ;  /* 0x00000018ff057819 */ /* 0x000fe2000001147c */
[----:B------:R-:W-:Y:S01]  /*a6e0*/  IMAD R25, R0, R82, R25 ;  /* 0x0000005200197224 */ /* 0x000fe200078e0219 */
[----:B------:R-:W-:Y:S01]  /*a6f0*/  I2IP.S8.S32.SAT R17, R21, R20, R17 ;  /* 0x0000001415117239 */ /* 0x000fe20000001411 */
[-C--:B------:R-:W-:Y:S01]  /*a700*/  IMAD R26, R7, R82.reuse, R26 ;  /* 0x00000052071a7224 */ /* 0x080fe200078e021a */
[----:B------:R-:W-:Y:S01]  /*a710*/  SHF.R.S32.HI R0, RZ, 0x18, R125 ;  /* 0x00000018ff007819 */ /* 0x000fe2000001147d */
[----:B------:R-:W-:Y:S01]  /*a720*/  IMAD.MOV.U32 R3, RZ, RZ, R126 ;  /* 0x000000ffff037224 */ /* 0x000fe200078e007e */
[----:B------:R-:W-:Y:S01]  /*a730*/  SHF.R.S32.HI R7, RZ, 0x18, R118 ;  /* 0x00000018ff077819 */ /* 0x000fe20000011476 */
[----:B------:R-:W-:Y:S01]  /*a740*/  IMAD R31, R89, R82, R31 ;  /* 0x00000052591f7224 */ /* 0x000fe200078e021f */
[----:B------:R-:W-:Y:S01]  /*a750*/  SHF.R.S32.HI R97, RZ, 0x18, R98 ;  /* 0x00000018ff617819 */ /* 0x000fe20000011462 */
[----:B------:R-:W-:Y:S01]  /*a760*/  IMAD R30, R78, R34, RZ ;  /* 0x000000224e1e7224 */ /* 0x000fe200078e02ff */
[----:B------:R-:W-:Y:S01]  /*a770*/  SHF.L.U32 R103, R98, 0x8, RZ ;  /* 0x0000000862677819 */ /* 0x000fe200000006ff */
[----:B------:R-:W-:Y:S01]  /*a780*/  IMAD R28, R3, R82, R28 ;  /* 0x00000052031c7224 */ /* 0x000fe200078e021c */
[----:B------:R-:W-:Y:S01]  /*a790*/  I2IP.S8.S32.SAT R18, R31, R26, RZ ;  /* 0x0000001a1f127239 */ /* 0x000fe200000014ff */
[----:B------:R-:W-:Y:S01]  /*a7a0*/  IMAD R35, R78, R35, RZ ;  /* 0x000000234e237224 */ /* 0x000fe200078e02ff */
[----:B------:R-:W-:Y:S01]  /*a7b0*/  MOV R3, R123 ;  /* 0x0000007b00037202 */ /* 0x000fe20000000f00 */
[----:B------:R-:W-:Y:S01]  /*a7c0*/  IMAD R29, R0, R82, R29 ;  /* 0x00000052001d7224 */ /* 0x000fe200078e021d */
[----:B------:R-:W-:Y:S01]  /*a7d0*/  I2IP.S8.S32.SAT R18, R25, R24, R18 ;  /* 0x0000001819127239 */ /* 0x000fe20000001412 */
[-C--:B------:R-:W-:Y:S01]  /*a7e0*/  IMAD R30, R5, R82.reuse, R30 ;  /* 0x00000052051e7224 */ /* 0x080fe200078e021e */
[----:B------:R-:W-:Y:S01]  /*a7f0*/  SHF.R.S32.HI R0, RZ, 0x18, R122 ;  /* 0x00000018ff007819 */ /* 0x000fe2000001147a */
[----:B------:R-:W-:Y:S01]  /*a800*/  IMAD R35, R90, R82, R35 ;  /* 0x000000525a237224 */ /* 0x000fe200078e0223 */
[----:B------:R-:W-:Y:S01]  /*a810*/  MOV R5, R120 ;  /* 0x0000007800057202 */ /* 0x000fe20000000f00 */
[----:B------:R-:W-:Y:S01]  /*a820*/  IMAD R32, R3, R82, R32 ;  /* 0x0000005203207224 */ /* 0x000fe200078e0220 */
[----:B------:R-:W-:Y:S01]  /*a830*/  SHF.R.S32.HI R3, RZ, 0x18, R121 ;  /* 0x00000018ff037819 */ /* 0x000fe20000011479 */
[C---:B------:R-:W-:Y:S01]  /*a840*/  IMAD R34, R78.reuse, R38, RZ ;  /* 0x000000264e227224 */ /* 0x040fe200078e02ff */
[----:B------:R-:W-:Y:S01]  /*a850*/  I2IP.S8.S32.SAT R19, R35, R30, RZ ;  /* 0x0000001e23137239 */ /* 0x000fe200000014ff */
[----:B------:R-:W-:Y:S01]  /*a860*/  IMAD R39, R78, R39, RZ ;  /* 0x000000274e277224 */ /* 0x000fe200078e02ff */
[----:B------:R-:W-:Y:S01]  /*a870*/  SHF.R.S32.HI R98, RZ, 0x18, R99 ;  /* 0x00000018ff627819 */ /* 0x000fe20000011463 */
[----:B------:R-:W-:Y:S01]  /*a880*/  IMAD R33, R0, R82, R33 ;  /* 0x0000005200217224 */ /* 0x000fe200078e0221 */
[----:B------:R-:W-:Y:S01]  /*a890*/  I2IP.S8.S32.SAT R19, R29, R28, R19 ;  /* 0x0000001c1d137239 */ /* 0x000fe20000001413 */
[-C--:B------:R-:W-:Y:S01]  /*a8a0*/  IMAD R34, R3, R82.reuse, R34 ;  /* 0x0000005203227224 */ /* 0x080fe200078e0222 */
[----:B------:R-:W-:Y:S01]  /*a8b0*/  SHF.R.S32.HI R0, RZ, 0x18, R119 ;  /* 0x00000018ff007819 */ /* 0x000fe20000011477 */
[----:B------:R-:W-:Y:S01]  /*a8c0*/  IMAD R39, R91, R82, R39 ;  /* 0x000000525b277224 */ /* 0x000fe200078e0227 */
[----:B------:R-:W-:Y:S01]  /*a8d0*/  MOV R3, R117 ;  /* 0x0000007500037202 */ /* 0x000fe20000000f00 */
[C---:B------:R-:W-:Y:S01]  /*a8e0*/  IMAD R38, R78.reuse, R42, RZ ;  /* 0x0000002a4e267224 */ /* 0x040fe200078e02ff */
[----:B------:R1:W-:Y:S01]  /*a8f0*/  STS.128 [R172+0xa200], R16 ;  /* 0x00a20010ac007388 */ /* 0x0003e20000000c00 */
        /* <DEDUP_REMOVED lines=8> */
[-C--:B------:R-:W-:Y:S01]  /*a980*/  IMAD R43, R92, R82.reuse, R43 ;  /* 0x000000525c2b7224 */ /* 0x080fe200078e022b */
[----:B------:R-:W-:Y:S01]  /*a990*/  SHF.R.S32.HI R7, RZ, 0x18, R112 ;  /* 0x00000018ff077819 */ /* 0x000fe20000011470 */
[----:B------:R-:W-:Y:S01]  /*a9a0*/  IMAD R40, R3, R82, R40 ;  /* 0x0000005203287224 */ /* 0x000fe200078e0228 */
[----:B------:R-:W-:Y:S01]  /*a9b0*/  SHF.R.S32.HI R3, RZ, 0x18, R115 ;  /* 0x00000018ff037819 */ /* 0x000fe20000011473 */
[C---:B------:R-:W-:Y:S01]  /*a9c0*/  IMAD R42, R78.reuse, R46, RZ ;  /* 0x0000002e4e2a7224 */ /* 0x040fe200078e02ff */
[----:B------:R-:W-:Y:S01]  /*a9d0*/  I2IP.S8.S32.SAT R38, R43, R38, RZ ;  /* 0x000000262b267239 */ /* 0x000fe200000014ff */
[----:B------:R-:W-:Y:S01]  /*a9e0*/  IMAD R47, R78, R47, RZ ;  /* 0x0000002f4e2f7224 */ /* 0x000fe200078e02ff */
[----:B------:R-:W-:Y:S01]  /*a9f0*/  SHF.L.U32 R100, R99, 0x8, RZ ;  /* 0x0000000863647819 */ /* 0x000fe200000006ff */
[----:B------:R-:W-:Y:S01]  /*aa00*/  IMAD R41, R0, R82, R41 ;  /* 0x0000005200297224 */ /* 0x000fe200078e0229 */
[----:B------:R-:W-:Y:S01]  /*aa10*/  I2IP.S8.S32.SAT R33, R37, R36, R38 ;  /* 0x0000002425217239 */ /* 0x000fe20000001426 */
[-C--:B------:R-:W-:Y:S01]  /*aa20*/  IMAD R42, R3, R82.reuse, R42 ;  /* 0x00000052032a7224 */ /* 0x080fe200078e022a */
[----:B------:R-:W-:Y:S01]  /*aa30*/  SHF.R.S32.HI R0, RZ, 0x18, R113 ;  /* 0x00000018ff007819 */ /* 0x000fe20000011471 */
[----:B------:R-:W-:Y:S01]  /*aa40*/  IMAD R47, R93, R82, R47 ;  /* 0x000000525d2f7224 */ /* 0x000fe200078e022f */
[----:B------:R-:W-:Y:S01]  /*aa50*/  IADD3 R76, PT, PT, R76, 0x1, RZ ;  /* 0x000000014c4c7810 */ /* 0x000fe20007ffe0ff */
[C---:B------:R-:W-:Y:S02]  /*aa60*/  IMAD R46, R78.reuse, R50, RZ ;  /* 0x000000324e2e7224 */ /* 0x040fe400078e02ff */
        /* <DEDUP_REMOVED lines=8> */
[----:B------:R-:W-:Y:S02]  /*aaf0*/  IMAD.MOV.U32 R3, RZ, RZ, R111 ;  /* 0x000000ffff037224 */ /* 0x000fe400078e006f */
[-C--:B------:R-:W-:Y:S02]  /*ab00*/  IMAD R51, R94, R82.reuse, R51 ;  /* 0x000000525e337224 */ /* 0x080fe400078e0233 */
[----:B------:R-:W-:Y:S01]  /*ab10*/  IMAD R48, R3, R82, R48 ;  /* 0x0000005203307224 */ /* 0x000fe200078e0230 */
[----:B------:R-:W-:Y:S01]  /*ab20*/  SHF.R.S32.HI R3, RZ, 0x18, R109 ;  /* 0x00000018ff037819 */ /* 0x000fe2000001146d */
[C---:B------:R-:W-:Y:S01]  /*ab30*/  IMAD R50, R78.reuse, R54, RZ ;  /* 0x000000364e327224 */ /* 0x040fe200078e02ff */
[----:B------:R-:W-:Y:S01]  /*ab40*/  I2IP.S8.S32.SAT R35, R51, R46, RZ ;  /* 0x0000002e33237239 */ /* 0x000fe200000014ff */
[----:B------:R-:W-:Y:S02]  /*ab50*/  IMAD R55, R78, R55, RZ ;  /* 0x000000374e377224 */ /* 0x000fe400078e02ff */
[----:B------:R-:W-:Y:S01]  /*ab60*/  IMAD R49, R0, R82, R49 ;  /* 0x0000005200317224 */ /* 0x000fe200078e0231 */
[----:B------:R-:W-:Y:S01]  /*ab70*/  I2IP.S8.S32.SAT R35, R45, R44, R35 ;  /* 0x0000002c2d237239 */ /* 0x000fe20000001423 */
[-C--:B------:R-:W-:Y:S01]  /*ab80*/  IMAD R50, R3, R82.reuse, R50 ;  /* 0x0000005203327224 */ /* 0x080fe200078e0232 */
[----:B------:R-:W-:Y:S01]  /*ab90*/  SHF.R.S32.HI R0, RZ, 0x18, R107 ;  /* 0x00000018ff007819 */ /* 0x000fe2000001146b */
[----:B------:R-:W-:Y:S01]  /*aba0*/  IMAD R55, R95, R82, R55 ;  /* 0x000000525f377224 */ /* 0x000fe200078e0237 */
[----:B------:R-:W-:Y:S01]  /*abb0*/  SHF.R.S32.HI R3, RZ, 0x18, R106 ;  /* 0x00000018ff037819 */ /* 0x000fe2000001146a */
        /* <DEDUP_REMOVED lines=11> */
[----:B------:R-:W-:Y:S01]  /*ac70*/  SHF.R.S32.HI R3, RZ, 0x18, R103 ;  /* 0x00000018ff037819 */ /* 0x000fe20000011467 */
[----:B------:R-:W-:Y:S02]  /*ac80*/  IMAD R58, R78, R62, RZ ;  /* 0x0000003e4e3a7224 */ /* 0x000fe400078e02ff */
[----:B------:R-:W-:Y:S01]  /*ac90*/  IMAD R56, R5, R82, R56 ;  /* 0x0000005205387224 */ /* 0x000fe200078e0238 */
[----:B------:R-:W-:Y:S01]  /*aca0*/  MOV R5, R102 ;  /* 0x0000006600057202 */ /* 0x000fe20000000f00 */
[----:B------:R-:W-:Y:S01]  /*acb0*/  IMAD R57, R0, R82, R57 ;  /* 0x0000005200397224 */ /* 0x000fe200078e0239 */
[----:B------:R-:W-:Y:S01]  /*acc0*/  SHF.R.S32.HI R0, RZ, 0x18, R101 ;  /* 0x00000018ff007819 */ /* 0x000fe20000011465 */
[C---:B------:R-:W-:Y:S01]  /*acd0*/  IMAD R63, R78.reuse, R63, RZ ;  /* 0x0000003f4e3f7224 */ /* 0x040fe200078e02ff */
[----:B------:R-:W-:Y:S01]  /*ace0*/  I2IP.S8.S32.SAT R54, R59, R54, RZ ;  /* 0x000000363b367239 */ /* 0x000fe200000014ff */
[-C--:B------:R-:W-:Y:S01]  /*acf0*/  IMAD R58, R3, R82.reuse, R58 ;  /* 0x00000052033a7224 */ /* 0x080fe200078e023a */
[----:B------:R-:W-:Y:S01]  /*ad00*/  SHF.R.S32.HI R3, RZ, 0x18, R100 ;  /* 0x00000018ff037819 */ /* 0x000fe20000011464 */
[----:B------:R-:W-:Y:S01]  /*ad10*/  IMAD R63, R97, R82, R63 ;  /* 0x00000052613f7224 */ /* 0x000fe200078e023f */
[----:B------:R-:W-:Y:S01]  /*ad20*/  I2IP.S8.S32.SAT R49, R53, R52, R54 ;  /* 0x0000003435317239 */ /* 0x000fe20000001436 */
        /* <DEDUP_REMOVED lines=28> */
.L_x_120:
[----:B------:R-:W-:Y:S05]  /*aef0*/  BSYNC.RECONVERGENT B0 ;  /* 0x0000000000007941 */ /* 0x000fea0003800200 */
.L_x_119:
[----:B------:R-:W-:Y:S01]  /*af00*/  BAR.SYNC.DEFER_BLOCKING 0x1, 0x80 ;  /* 0x0042000000007b1d */ /* 0x000fe20000010000 */
[----:B------:R-:W-:Y:S01]  /*af10*/  ISETP.NE.AND P2, PT, R168, RZ, PT ;  /* 0x000000ffa800720c */ /* 0x000fe20003f45270 */
[----:B------:R-:W-:Y:S01]  /*af20*/  IMAD.IADD R20, R75, 0x1, R150 ;  /* 0x000000014b147824 */ /* 0x000fe200078e0296 */
[----:B------:R-:W-:Y:S01]  /*af30*/  ISETP.NE.AND P0, PT, R169, 0x2, PT ;  /* 0x00000002a900780c */ /* 0x000fe20003f05270 */
[----:B------:R-:W-:Y:S01]  /*af40*/  IMAD.IADD R21, R77, 0x1, R152 ;  /* 0x000000014d157824 */ /* 0x000fe200078e0298 */
[----:B------:R-:W-:Y:S02]  /*af50*/  ISETP.NE.AND P1, PT, R76, 0x2, PT ;  /* 0x000000024c00780c */ /* 0x000fe40003f25270 */
[----:B------:R-:W-:Y:S02]  /*af60*/  SEL R0, RZ, 0x1, P0 ;  /* 0x00000001ff007807 */ /* 0x000fe40000000000 */
[----:B------:R-:W-:Y:S02]  /*af70*/  SEL R3, RZ, 0x1, P1 ;  /* 0x00000001ff037807 */ /* 0x000fe40000800000 */
[----:B------:R-:W-:Y:S02]  /*af80*/  LOP3.LUT R161, R161, R0, RZ, 0x3c, !PT ;  /* 0x00000000a1a17212 */ /* 0x000fe400078e3cff */
[----:B------:R-:W-:Y:S02]  /*af90*/  LOP3.LUT R162, R162, R3, RZ, 0x3c, !PT ;  /* 0x00000003a2a27212 */ /* 0x000fe400078e3cff */
[----:B------:R-:W-:Y:S02]  /*afa0*/  @P2 R2UR UR36, R158 ;  /* 0x000000009e2422ca */ /* 0x000fe400000e0000 */
[----:B------:R-:W-:Y:S02]  /*afb0*/  SEL R169, R169, RZ, P0 ;  /* 0x000000ffa9a97207 */ /* 0x000fe40000000000 */
[----:B------:R-:W-:Y:S01]  /*afc0*/  SEL R76, R76, RZ, P1 ;  /* 0x000000ff4c4c7207 */ /* 0x000fe20000800000 */
[----:B------:R-:W-:Y:S10]  /*afd0*/  @P2 BRA `(.L_x_121) ;  /* 0xffffff9800a82947 */ /* 0x000ff4000383ffff */
[----:B------:R-:W-:Y:S05]  /*afe0*/  EXIT ;  /* 0x000000000000794d */ /* 0x000fea0003800000 */
.L_x_19:
[----:B--2---:R2:W1:Y:S02]  /*aff0*/  SYNCS.PHASECHK.TRANS64.TRYWAIT P0, [R3+URZ+0xd0], R2 ;  /* 0x0000d002030075a7 */ /* 0x00446400080011ff */
[----:B-1----:R-:W-:Y:S05]  /*b000*/  @!P0 NANOSLEEP.SYNCS 0x989680 ;  /* 0x009896800000895d */ /* 0x002fea0003900000 */
[----:B------:R-:W1:Y:S02]  /*b010*/  @!P0 SYNCS.PHASECHK.TRANS64 P0, [R3+URZ+0xd0], R2 ;  /* 0x0000d002030085a7 */ /* 0x000e6400080010ff */
[----:B-1----:R-:W-:Y:S05]  /*b020*/  @!P0 BRA `(.L_x_19) ;  /* 0xfffffffc00f08947 */ /* 0x002fea000383ffff */
[----:B------:R-:W-:Y:S05]  /*b030*/  BRA `(.L_x_122) ;  /* 0xffffff6400547947 */ /* 0x000fea000383ffff */
.L_x_22:
[----:B-1----:R-:W-:-:S07]  /*b040*/  MOV R2, UR33 ;  /* 0x0000002100027c02 */ /* 0x002fce0008000f00 */
.L_x_123:
[----:B-1----:R1:W2:Y:S02]  /*b050*/  SYNCS.PHASECHK.TRANS64.TRYWAIT P0, [R2+URZ+0x18], R5 ;  /* 0x00001805020075a7 */ /* 0x0022a400080011ff */
[----:B--2---:R-:W-:Y:S05]  /*b060*/  @!P0 NANOSLEEP.SYNCS 0x989680 ;  /* 0x009896800000895d */ /* 0x004fea0003900000 */
[----:B------:R-:W2:Y:S02]  /*b070*/  @!P0 SYNCS.PHASECHK.TRANS64 P0, [R2+URZ+0x18], R5 ;  /* 0x00001805020085a7 */ /* 0x000ea400080010ff */
[----:B--2---:R-:W-:Y:S05]  /*b080*/  @!P0 BRA `(.L_x_123) ;  /* 0xfffffffc00f08947 */ /* 0x004fea000383ffff */
[----:B------:R-:W-:Y:S05]  /*b090*/  BRA `(.L_x_21) ;  /* 0xffffff6400a47947 */ /* 0x000fea000383ffff */
.L_x_28:
[----:B-1----:R-:W-:-:S07]  /*b0a0*/  MOV R2, UR17 ;  /* 0x0000001100027c02 */ /* 0x002fce0008000f00 */
.L_x_124:
[----:B-1----:R1:W2:Y:S02]  /*b0b0*/  SYNCS.PHASECHK.TRANS64.TRYWAIT P0, [R2+URZ+0x18], R5 ;  /* 0x00001805020075a7 */ /* 0x0022a400080011ff */
[----:B--2---:R-:W-:Y:S05]  /*b0c0*/  @!P0 NANOSLEEP.SYNCS 0x989680 ;  /* 0x009896800000895d */ /* 0x004fea0003900000 */
[----:B------:R-:W2:Y:S02]  /*b0d0*/  @!P0 SYNCS.PHASECHK.TRANS64 P0, [R2+URZ+0x18], R5 ;  /* 0x00001805020085a7 */ /* 0x000ea400080010ff */
[----:B--2---:R-:W-:Y:S05]  /*b0e0*/  @!P0 BRA `(.L_x_124) ;  /* 0xfffffffc00f08947 */ /* 0x004fea000383ffff */
[----:B------:R-:W-:Y:S05]  /*b0f0*/  BRA `(.L_x_27) ;  /* 0xffffff68004c7947 */ /* 0x000fea000383ffff */
.L_x_32:
[----:B-1----:R1:W2:Y:S02]  /*b100*/  SYNCS.PHASECHK.TRANS64.TRYWAIT P0, [R2+URZ+0x80], R3 ;  /* 0x00008003020075a7 */ /* 0x0022a400080011ff */
[----:B--2---:R-:W-:Y:S05]  /*b110*/  @!P0 NANOSLEEP.SYNCS 0x989680 ;  /* 0x009896800000895d */ /* 0x004fea0003900000 */
[----:B------:R-:W2:Y:S02]  /*b120*/  @!P0 SYNCS.PHASECHK.TRANS64 P0, [R2+URZ+0x80], R3 ;  /* 0x00008003020085a7 */ /* 0x000ea400080010ff */
[----:B--2---:R-:W-:Y:S05]  /*b130*/  @!P0 BRA `(.L_x_32) ;  /* 0xfffffffc00f08947 */ /* 0x004fea000383ffff */
[----:B------:R-:W-:Y:S05]  /*b140*/  BRA `(.L_x_125) ;  /* 0xffffff6800dc7947 */ /* 0x000fea000383ffff */
.L_x_36:
[----:B----4-:R-:W-:-:S07]  /*b150*/  MOV R0, UR5 ;  /* 0x0000000500007c02 */ /* 0x010fce0008000f00 */
.L_x_126:
[----:B-1----:R1:W2:Y:S02]  /*b160*/  SYNCS.PHASECHK.TRANS64.TRYWAIT P0, [R0+URZ], R3 ;  /* 0x00000003000075a7 */ /* 0x0022a400080011ff */
[----:B--2---:R-:W-:Y:S05]  /*b170*/  @!P0 NANOSLEEP.SYNCS 0x989680 ;  /* 0x009896800000895d */ /* 0x004fea0003900000 */
[----:B------:R-:W2:Y:S02]  /*b180*/  @!P0 SYNCS.PHASECHK.TRANS64 P0, [R0+URZ], R3 ;  /* 0x00000003000085a7 */ /* 0x000ea400080010ff */
[----:B--2---:R-:W-:Y:S05]  /*b190*/  @!P0 BRA `(.L_x_126) ;  /* 0xfffffffc00f08947 */ /* 0x004fea000383ffff */
[----:B------:R-:W-:Y:S05]  /*b1a0*/  BRA `(.L_x_127) ;  /* 0xffffff70004c7947 */ /* 0x000fea000383ffff */
.L_x_37:
[----:B----4-:R-:W-:-:S07]  /*b1b0*/  MOV R0, UR5 ;  /* 0x0000000500007c02 */ /* 0x010fce0008000f00 */
.L_x_128:
[----:B-1----:R1:W2:Y:S02]  /*b1c0*/  SYNCS.PHASECHK.TRANS64.TRYWAIT P0, [R0+URZ], R3 ;  /* 0x00000003000075a7 */ /* 0x0022a400080011ff */
[----:B--2---:R-:W-:Y:S05]  /*b1d0*/  @!P0 NANOSLEEP.SYNCS 0x989680 ;  /* 0x009896800000895d */ /* 0x004fea0003900000 */
[----:B------:R-:W2:Y:S02]  /*b1e0*/  @!P0 SYNCS.PHASECHK.TRANS64 P0, [R0+URZ], R3 ;  /* 0x00000003000085a7 */ /* 0x000ea400080010ff */
[----:B--2---:R-:W-:Y:S05]  /*b1f0*/  @!P0 BRA `(.L_x_128) ;  /* 0xfffffffc00f08947 */ /* 0x004fea000383ffff */
[----:B------:R-:W-:Y:S05]  /*b200*/  BRA `(.L_x_129) ;  /* 0xffffff7000587947 */ /* 0x000fea000383ffff */
.L_x_40:
[----:B-1----:R1:W2:Y:S02]  /*b210*/  SYNCS.PHASECHK.TRANS64.TRYWAIT P0, [R0+URZ+0xc0], R5 ;  /* 0x0000c005000075a7 */ /* 0x0022a400080011ff */
[----:B--2---:R-:W-:Y:S05]  /*b220*/  @!P0 NANOSLEEP.SYNCS 0x989680 ;  /* 0x009896800000895d */ /* 0x004fea0003900000 */
[----:B------:R-:W2:Y:S02]  /*b230*/  @!P0 SYNCS.PHASECHK.TRANS64 P0, [R0+URZ+0xc0], R5 ;  /* 0x0000c005000085a7 */ /* 0x000ea400080010ff */
[----:B--2---:R-:W-:Y:S05]  /*b240*/  @!P0 BRA `(.L_x_40) ;  /* 0xfffffffc00f08947 */ /* 0x004fea000383ffff */
[----:B------:R-:W-:Y:S05]  /*b250*/  BRA `(.L_x_130) ;  /* 0xffffff7000b47947 */ /* 0x000fea000383ffff */
.L_x_41:
[----:B------:R-:W-:-:S07]  /*b260*/  MOV R0, UR5 ;  /* 0x0000000500007c02 */ /* 0x000fce0008000f00 */
.L_x_131:
[----:B-1----:R1:W2:Y:S02]  /*b270*/  SYNCS.PHASECHK.TRANS64.TRYWAIT P0, [R0+URZ+0x90], R5 ;  /* 0x00009005000075a7 */ /* 0x0022a400080011ff */
[----:B--2---:R-:W-:Y:S05]  /*b280*/  @!P0 NANOSLEEP.SYNCS 0x989680 ;  /* 0x009896800000895d */ /* 0x004fea0003900000 */
[----:B------:R-:W2:Y:S02]  /*b290*/  @!P0 SYNCS.PHASECHK.TRANS64 P0, [R0+URZ+0x90], R5 ;  /* 0x00009005000085a7 */ /* 0x000ea400080010ff */
[----:B--2---:R-:W-:Y:S05]  /*b2a0*/  @!P0 BRA `(.L_x_131) ;  /* 0xfffffffc00f08947 */ /* 0x004fea000383ffff */
[----:B------:R-:W-:Y:S05]  /*b2b0*/  BRA `(.L_x_132) ;  /* 0xffffff7000c47947 */ /* 0x000fea000383ffff */
.L_x_42:
[----:B-1----:R1:W2:Y:S02]  /*b2c0*/  SYNCS.PHASECHK.TRANS64.TRYWAIT P1, [R0+URZ+0x80], R5 ;  /* 0x00008005000075a7 */ /* 0x0022a400080211ff */
[----:B--2---:R-:W-:Y:S05]  /*b2d0*/  @!P1 NANOSLEEP.SYNCS 0x989680 ;  /* 0x009896800000995d */ /* 0x004fea0003900000 */
[----:B------:R-:W2:Y:S02]  /*b2e0*/  @!P1 SYNCS.PHASECHK.TRANS64 P1, [R0+URZ+0x80], R5 ;  /* 0x00008005000095a7 */ /* 0x000ea400080210ff */
[----:B--2---:R-:W-:Y:S05]  /*b2f0*/  @!P1 BRA `(.L_x_42) ;  /* 0xfffffffc00f09947 */ /* 0x004fea000383ffff */
[----:B------:R-:W-:Y:S05]  /*b300*/  BRA `(.L_x_133) ;  /* 0xffffff7000f47947 */ /* 0x000fea000383ffff */
.L_x_45:
[----:B------:R-:W-:-:S07]  /*b310*/  MOV R0, UR5 ;  /* 0x0000000500007c02 */ /* 0x000fce0008000f00 */
.L_x_134:
[----:B-1----:R1:W2:Y:S02]  /*b320*/  SYNCS.PHASECHK.TRANS64.TRYWAIT P0, [R0+URZ+0x90], R3 ;  /* 0x00009003000075a7 */ /* 0x0022a400080011ff */
[----:B--2---:R-:W-:Y:S05]  /*b330*/  @!P0 NANOSLEEP.SYNCS 0x989680 ;  /* 0x009896800000895d */ /* 0x004fea0003900000 */
[----:B------:R-:W2:Y:S02]  /*b340*/  @!P0 SYNCS.PHASECHK.TRANS64 P0, [R0+URZ+0x90], R3 ;  /* 0x00009003000085a7 */ /* 0x000ea400080010ff */
[----:B--2---:R-:W-:Y:S05]  /*b350*/  @!P0 BRA `(.L_x_134) ;  /* 0xfffffffc00f08947 */ /* 0x004fea000383ffff */
[----:B------:R-:W-:Y:S05]  /*b360*/  BRA `(.L_x_44) ;  /* 0xffffff7400487947 */ /* 0x000fea000383ffff */
.L_x_52:
[----:B-1----:R1:W2:Y:S02]  /*b370*/  SYNCS.PHASECHK.TRANS64.TRYWAIT P1, [R0+URZ+0x80], R5 ;  /* 0x00008005000075a7 */ /* 0x0022a400080211ff */
[----:B--2---:R-:W-:Y:S05]  /*b380*/  @!P1 NANOSLEEP.SYNCS 0x989680 ;  /* 0x009896800000995d */ /* 0x004fea0003900000 */
[----:B------:R-:W2:Y:S02]  /*b390*/  @!P1 SYNCS.PHASECHK.TRANS64 P1, [R0+URZ+0x80], R5 ;  /* 0x00008005000095a7 */ /* 0x000ea400080210ff */
[----:B--2---:R-:W-:Y:S05]  /*b3a0*/  @!P1 BRA `(.L_x_52) ;  /* 0xfffffffc00f09947 */ /* 0x004fea000383ffff */
[----:B------:R-:W-:Y:S05]  /*b3b0*/  BRA `(.L_x_135) ;  /* 0xffffff7800b47947 */ /* 0x000fea000383ffff */
.L_x_53:
[----:B------:R-:W-:-:S07]  /*b3c0*/  MOV R3, UR7 ;  /* 0x0000000700037c02 */ /* 0x000fce0008000f00 */
.L_x_136:
[----:B-1----:R1:W2:Y:S02]  /*b3d0*/  SYNCS.PHASECHK.TRANS64.TRYWAIT P0, [R3+URZ+0xb0], R0 ;  /* 0x0000b000030075a7 */ /* 0x0022a400080011ff */
[----:B--2---:R-:W-:Y:S05]  /*b3e0*/  @!P0 NANOSLEEP.SYNCS 0x989680 ;  /* 0x009896800000895d */ /* 0x004fea0003900000 */
[----:B------:R-:W2:Y:S02]  /*b3f0*/  @!P0 SYNCS.PHASECHK.TRANS64 P0, [R3+URZ+0xb0], R0 ;  /* 0x0000b000030085a7 */ /* 0x000ea400080010ff */
[----:B--2---:R-:W-:Y:S05]  /*b400*/  @!P0 BRA `(.L_x_136) ;  /* 0xfffffffc00f08947 */ /* 0x004fea000383ffff */
[----:B------:R-:W-:Y:S05]  /*b410*/  BRA `(.L_x_137) ;  /* 0xffffff7800ec7947 */ /* 0x000fea000383ffff */
.L_x_56:
[----:B------:R-:W-:Y:S07]  /*b420*/  MOV R0, UR6 ;  /* 0x0000000600007c02 */ /* 0x000fee0008000f00 */
.L_x_138:
[----:B-1----:R1:W2:Y:S02]  /*b430*/  SYNCS.PHASECHK.TRANS64.TRYWAIT P0, [R0+URZ], R3 ;  /* 0x00000003000075a7 */ /* 0x0022a400080011ff */
[----:B--2---:R-:W-:Y:S05]  /*b440*/  @!P0 NANOSLEEP.SYNCS 0x989680 ;  /* 0x009896800000895d */ /* 0x004fea0003900000 */
[----:B------:R-:W2:Y:S02]  /*b450*/  @!P0 SYNCS.PHASECHK.TRANS64 P0, [R0+URZ], R3 ;  /* 0x00000003000085a7 */ /* 0x000ea400080010ff */
[----:B--2---:R-:W-:Y:S05]  /*b460*/  @!P0 BRA `(.L_x_138) ;  /* 0xfffffffc00f08947 */ /* 0x004fea000383ffff */
[----:B------:R-:W-:Y:S05]  /*b470*/  BRA `(.L_x_55) ;  /* 0xffffff7c00087947 */ /* 0x000fea000383ffff */
.L_x_59:
[----:B------:R-:W-:-:S07]  /*b480*/  MOV R0, UR6 ;  /* 0x0000000600007c02 */ /* 0x000fce0008000f00 */
.L_x_139:
[----:B--2---:R2:W4:Y:S02]  /*b490*/  SYNCS.PHASECHK.TRANS64.TRYWAIT P0, [R0+URZ], R3 ;  /* 0x00000003000075a7 */ /* 0x00452400080011ff */
[----:B----4-:R-:W-:Y:S05]  /*b4a0*/  @!P0 NANOSLEEP.SYNCS 0x989680 ;  /* 0x009896800000895d */ /* 0x010fea0003900000 */
[----:B------:R-:W4:Y:S02]  /*b4b0*/  @!P0 SYNCS.PHASECHK.TRANS64 P0, [R0+URZ], R3 ;  /* 0x00000003000085a7 */ /* 0x000f2400080010ff */
[----:B----4-:R-:W-:Y:S05]  /*b4c0*/  @!P0 BRA `(.L_x_139) ;  /* 0xfffffffc00f08947 */ /* 0x010fea000383ffff */
[----:B------:R-:W-:Y:S05]  /*b4d0*/  BRA `(.L_x_140) ;  /* 0xffffff7c00e47947 */ /* 0x000fea000383ffff */
.L_x_60:
[----:B------:R-:W-:-:S07]  /*b4e0*/  MOV R0, UR7 ;  /* 0x0000000700007c02 */ /* 0x000fce0008000f00 */
.L_x_141:
[----:B-1----:R1:W2:Y:S02]  /*b4f0*/  SYNCS.PHASECHK.TRANS64.TRYWAIT P0, [R0+URZ], R3 ;  /* 0x00000003000075a7 */ /* 0x0022a400080011ff */
[----:B--2---:R-:W-:Y:S05]  /*b500*/  @!P0 NANOSLEEP.SYNCS 0x989680 ;  /* 0x009896800000895d */ /* 0x004fea0003900000 */
[----:B------:R-:W2:Y:S02]  /*b510*/  @!P0 SYNCS.PHASECHK.TRANS64 P0, [R0+URZ], R3 ;  /* 0x00000003000085a7 */ /* 0x000ea400080010ff */
[----:B--2---:R-:W-:Y:S05]  /*b520*/  @!P0 BRA `(.L_x_141) ;  /* 0xfffffffc00f08947 */ /* 0x004fea000383ffff */
[----:B------:R-:W-:Y:S05]  /*b530*/  BRA `(.L_x_142) ;  /* 0xffffff7c00f07947 */ /* 0x000fea000383ffff */
.L_x_65:
[----:B--2---:R2:W3:Y:S02]  /*b540*/  SYNCS.PHASECHK.TRANS64.TRYWAIT P0, [R0+URZ+0x80], R3 ;  /* 0x00008003000075a7 */ /* 0x0044e400080011ff */
[----:B---3--:R-:W-:Y:S05]  /*b550*/  @!P0 NANOSLEEP.SYNCS 0x989680 ;  /* 0x009896800000895d */ /* 0x008fea0003900000 */
[----:B------:R-:W3:Y:S02]  /*b560*/  @!P0 SYNCS.PHASECHK.TRANS64 P0, [R0+URZ+0x80], R3 ;  /* 0x00008003000085a7 */ /* 0x000ee400080010ff */
[----:B---3--:R-:W-:Y:S05]  /*b570*/  @!P0 BRA `(.L_x_65) ;  /* 0xfffffffc00f08947 */ /* 0x008fea000383ffff */
[----:B------:R-:W-:Y:S05]  /*b580*/  BRA `(.L_x_143) ;  /* 0xffffff8000fc7947 */ /* 0x000fea000383ffff */
.L_x_68:
[----:B------:R-:W-:Y:S07]  /*b590*/  MOV R0, UR7 ;  /* 0x0000000700007c02 */ /* 0x000fee0008000f00 */
.L_x_144:
[----:B--2---:R2:W3:Y:S02]  /*b5a0*/  SYNCS.PHASECHK.TRANS64.TRYWAIT P0, [R0+URZ+0x78], R3 ;  /* 0x00007803000075a7 */ /* 0x0044e400080011ff */
[----:B---3--:R-:W-:Y:S05]  /*b5b0*/  @!P0 NANOSLEEP.SYNCS 0x989680 ;  /* 0x009896800000895d */ /* 0x008fea0003900000 */
[----:B------:R-:W3:Y:S02]  /*b5c0*/  @!P0 SYNCS.PHASECHK.TRANS64 P0, [R0+URZ+0x78], R3 ;  /* 0x00007803000085a7 */ /* 0x000ee400080010ff */
[----:B---3--:R-:W-:Y:S05]  /*b5d0*/  @!P0 BRA `(.L_x_144) ;  /* 0xfffffffc00f08947 */ /* 0x008fea000383ffff */
[----:B------:R-:W-:Y:S05]  /*b5e0*/  BRA `(.L_x_67) ;  /* 0xffffff8400dc7947 */ /* 0x000fea000383ffff */
.L_x_71:
[----:B------:R-:W-:Y:S07]  /*b5f0*/  MOV R3, UR7 ;  /* 0x0000000700037c02 */ /* 0x000fee0008000f00 */
.L_x_145:
[----:B-1----:R1:W2:Y:S02]  /*b600*/  SYNCS.PHASECHK.TRANS64.TRYWAIT P0, [R3+URZ+0x50], R12 ;  /* 0x0000500c030075a7 */ /* 0x0022a400080011ff */
[----:B--2---:R-:W-:Y:S05]  /*b610*/  @!P0 NANOSLEEP.SYNCS 0x989680 ;  /* 0x009896800000895d */ /* 0x004fea0003900000 */
[----:B------:R-:W2:Y:S02]  /*b620*/  @!P0 SYNCS.PHASECHK.TRANS64 P0, [R3+URZ+0x50], R12 ;  /* 0x0000500c030085a7 */ /* 0x000ea400080010ff */
[----:B--2---:R-:W-:Y:S05]  /*b630*/  @!P0 BRA `(.L_x_145) ;  /* 0xfffffffc00f08947 */ /* 0x004fea000383ffff */
[----:B------:R-:W-:Y:S05]  /*b640*/  BRA `(.L_x_146) ;  /* 0xffffff8800547947 */ /* 0x000fea000383ffff */
.L_x_72:
[----:B-1----:R-:W-:Y:S07]  /*b650*/  MOV R3, UR7 ;  /* 0x0000000700037c02 */ /* 0x002fee0008000f00 */
.L_x_147:
[----:B-1----:R1:W2:Y:S02]  /*b660*/  SYNCS.PHASECHK.TRANS64.TRYWAIT P0, [R3+URZ+0x58], R12 ;  /* 0x0000580c030075a7 */ /* 0x0022a400080011ff */
[----:B--2---:R-:W-:Y:S05]  /*b670*/  @!P0 NANOSLEEP.SYNCS 0x989680 ;  /* 0x009896800000895d */ /* 0x004fea0003900000 */
[----:B------:R-:W2:Y:S02]  /*b680*/  @!P0 SYNCS.PHASECHK.TRANS64 P0, [R3+URZ+0x58], R12 ;  /* 0x0000580c030085a7 */ /* 0x000ea400080010ff */
[----:B--2---:R-:W-:Y:S05]  /*b690*/  @!P0 BRA `(.L_x_147) ;  /* 0xfffffffc00f08947 */ /* 0x004fea000383ffff */
[----:B------:R-:W-:Y:S05]  /*b6a0*/  BRA `(.L_x_148) ;  /* 0xffffff8800907947 */ /* 0x000fea000383ffff */
.L_x_73:
[----:B-1----:R-:W-:Y:S07]  /*b6b0*/  MOV R3, UR7 ;  /* 0x0000000700037c02 */ /* 0x002fee0008000f00 */
.L_x_149:
[----:B-1----:R1:W2:Y:S02]  /*b6c0*/  SYNCS.PHASECHK.TRANS64.TRYWAIT P0, [R3+URZ+0x60], R12 ;  /* 0x0000600c030075a7 */ /* 0x0022a400080011ff */
[----:B--2---:R-:W-:Y:S05]  /*b6d0*/  @!P0 NANOSLEEP.SYNCS 0x989680 ;  /* 0x009896800000895d */ /* 0x004fea0003900000 */
[----:B------:R-:W2:Y:S02]  /*b6e0*/  @!P0 SYNCS.PHASECHK.TRANS64 P0, [R3+URZ+0x60], R12 ;  /* 0x0000600c030085a7 */ /* 0x000ea400080010ff */
[----:B--2---:R-:W-:Y:S05]  /*b6f0*/  @!P0 BRA `(.L_x_149) ;  /* 0xfffffffc00f08947 */ /* 0x004fea000383ffff */
[----:B------:R-:W-:Y:S05]  /*b700*/  BRA `(.L_x_150) ;  /* 0xffffff8800d87947 */ /* 0x000fea000383ffff */
.L_x_74:
[----:B------:R-:W-:Y:S07]  /*b710*/  MOV R3, UR7 ;  /* 0x0000000700037c02 */ /* 0x000fee0008000f00 */
.L_x_151:
[----:B-1----:R1:W2:Y:S02]  /*b720*/  SYNCS.PHASECHK.TRANS64.TRYWAIT P0, [R3+URZ+0x68], R12 ;  /* 0x0000680c030075a7 */ /* 0x0022a400080011ff */
[----:B--2---:R-:W-:Y:S05]  /*b730*/  @!P0 NANOSLEEP.SYNCS 0x989680 ;  /* 0x009896800000895d */ /* 0x004fea0003900000 */
[----:B------:R-:W2:Y:S02]  /*b740*/  @!P0 SYNCS.PHASECHK.TRANS64 P0, [R3+URZ+0x68], R12 ;  /* 0x0000680c030085a7 */ /* 0x000ea400080010ff */
[----:B--2---:R-:W-:Y:S05]  /*b750*/  @!P0 BRA `(.L_x_151) ;  /* 0xfffffffc00f08947 */ /* 0x004fea000383ffff */
[----:B------:R-:W-:Y:S05]  /*b760*/  BRA `(.L_x_152) ;  /* 0xffffff8c00607947 */ /* 0x000fea000383ffff */
.L_x_76:
[----:B------:R-:W-:-:S07]  /*b770*/  MOV R0, UR7 ;  /* 0x0000000700007c02 */ /* 0x000fce0008000f00 */
.L_x_153:
[----:B-1----:R1:W3:Y:S02]  /*b780*/  SYNCS.PHASECHK.TRANS64.TRYWAIT P0, [R0+URZ+0x50], R3 ;  /* 0x00005003000075a7 */ /* 0x0022e400080011ff */
[----:B---3--:R-:W-:Y:S05]  /*b790*/  @!P0 NANOSLEEP.SYNCS 0x989680 ;  /* 0x009896800000895d */ /* 0x008fea0003900000 */
[----:B------:R-:W3:Y:S02]  /*b7a0*/  @!P0 SYNCS.PHASECHK.TRANS64 P0, [R0+URZ+0x50], R3 ;  /* 0x00005003000085a7 */ /* 0x000ee400080010ff */
[----:B---3--:R-:W-:Y:S05]  /*b7b0*/  @!P0 BRA `(.L_x_153) ;  /* 0xfffffffc00f08947 */ /* 0x008fea000383ffff */
[----:B------:R-:W-:Y:S05]  /*b7c0*/  BRA `(.L_x_154) ;  /* 0xffffff8c00d07947 */ /* 0x000fea000383ffff */
.L_x_77:
[----:B-1----:R-:W-:-:S07]  /*b7d0*/  MOV R0, UR7 ;  /* 0x0000000700007c02 */ /* 0x002fce0008000f00 */
.L_x_155:
[----:B-1----:R1:W3:Y:S02]  /*b7e0*/  SYNCS.PHASECHK.TRANS64.TRYWAIT P0, [R0+URZ+0x58], R3 ;  /* 0x00005803000075a7 */ /* 0x0022e400080011ff */
[----:B---3--:R-:W-:Y:S05]  /*b7f0*/  @!P0 NANOSLEEP.SYNCS 0x989680 ;  /* 0x009896800000895d */ /* 0x008fea0003900000 */
[----:B------:R-:W3:Y:S02]  /*b800*/  @!P0 SYNCS.PHASECHK.TRANS64 P0, [R0+URZ+0x58], R3 ;  /* 0x00005803000085a7 */ /* 0x000ee400080010ff */
[----:B---3--:R-:W-:Y:S05]  /*b810*/  @!P0 BRA `(.L_x_155) ;  /* 0xfffffffc00f08947 */ /* 0x008fea000383ffff */
[----:B------:R-:W-:Y:S05]  /*b820*/  BRA `(.L_x_156) ;  /* 0xffffff8c00c07947 */ /* 0x000fea000383ffff */
.L_x_78:
[----:B-1----:R-:W-:-:S07]  /*b830*/  MOV R0, UR7 ;  /* 0x0000000700007c02 */ /* 0x002fce0008000f00 */
.L_x_157:
[----:B-1----:R1:W3:Y:S02]  /*b840*/  SYNCS.PHASECHK.TRANS64.TRYWAIT P0, [R0+URZ+0x60], R3 ;  /* 0x00006003000075a7 */ /* 0x0022e400080011ff */
[----:B---3--:R-:W-:Y:S05]  /*b850*/  @!P0 NANOSLEEP.SYNCS 0x989680 ;  /* 0x009896800000895d */ /* 0x008fea0003900000 */
[----:B------:R-:W3:Y:S02]  /*b860*/  @!P0 SYNCS.PHASECHK.TRANS64 P0, [R0+URZ+0x60], R3 ;  /* 0x00006003000085a7 */ /* 0x000ee400080010ff */
[----:B---3--:R-:W-:Y:S05]  /*b870*/  @!P0 BRA `(.L_x_157) ;  /* 0xfffffffc00f08947 */ /* 0x008fea000383ffff */
[----:B------:R-:W-:Y:S05]  /*b880*/  BRA `(.L_x_158) ;  /* 0xffffff8c00b07947 */ /* 0x000fea000383ffff */
.L_x_80:
[----:B--2---:R2:W4:Y:S02]  /*b890*/  SYNCS.PHASECHK.TRANS64.TRYWAIT P0, [R0+URZ+0x80], R3 ;  /* 0x00008003000075a7 */ /* 0x00452400080011ff */
[----:B----4-:R-:W-:Y:S05]  /*b8a0*/  @!P0 NANOSLEEP.SYNCS 0x989680 ;  /* 0x009896800000895d */ /* 0x010fea0003900000 */
[----:B------:R-:W4:Y:S02]  /*b8b0*/  @!P0 SYNCS.PHASECHK.TRANS64 P0, [R0+URZ+0x80], R3 ;  /* 0x00008003000085a7 */ /* 0x000f2400080010ff */
[----:B----4-:R-:W-:Y:S05]  /*b8c0*/  @!P0 BRA `(.L_x_80) ;  /* 0xfffffffc00f08947 */ /* 0x010fea000383ffff */
[----:B------:R-:W-:Y:S05]  /*b8d0*/  BRA `(.L_x_159) ;  /* 0xffffff90007c7947 */ /* 0x000fea000383ffff */
.L_x_91:
[----:B-1----:R1:W3:Y:S02]  /*b8e0*/  SYNCS.PHASECHK.TRANS64.TRYWAIT P1, [R3+URZ+0x30], R0 ;  /* 0x00003000030075a7 */ /* 0x0022e400080211ff */
[----:B---3--:R-:W-:Y:S05]  /*b8f0*/  @!P1 NANOSLEEP.SYNCS 0x989680 ;  /* 0x009896800000995d */ /* 0x008fea0003900000 */
[----:B------:R-:W3:Y:S02]  /*b900*/  @!P1 SYNCS.PHASECHK.TRANS64 P1, [R3+URZ+0x30], R0 ;  /* 0x00003000030095a7 */ /* 0x000ee400080210ff */
[----:B---3--:R-:W-:Y:S05]  /*b910*/  @!P1 BRA `(.L_x_91) ;  /* 0xfffffffc00f09947 */ /* 0x008fea000383ffff */
[----:B------:R-:W-:Y:S05]  /*b920*/  BRA `(.L_x_90) ;  /* 0xffffff9c00a47947 */ /* 0x000fea000383ffff */
.L_x_93:
[----:B---3--:R3:W4:Y:S02]  /*b930*/  SYNCS.PHASECHK.TRANS64.TRYWAIT P0, [R108+URZ+0xa0], R5 ;  /* 0x0000a0056c0075a7 */ /* 0x00872400080011ff */
[----:B----4-:R-:W-:Y:S05]  /*b940*/  @!P0 NANOSLEEP.SYNCS 0x989680 ;  /* 0x009896800000895d */ /* 0x010fea0003900000 */
[----:B------:R-:W4:Y:S02]  /*b950*/  @!P0 SYNCS.PHASECHK.TRANS64 P0, [R108+URZ+0xa0], R5 ;  /* 0x0000a0056c0085a7 */ /* 0x000f2400080010ff */
[----:B----4-:R-:W-:Y:S05]  /*b960*/  @!P0 BRA `(.L_x_93) ;  /* 0xfffffffc00f08947 */ /* 0x010fea000383ffff */
[----:B------:R-:W-:Y:S05]  /*b970*/  BRA `(.L_x_92) ;  /* 0xffffffa000007947 */ /* 0x000fea000383ffff */
.L_x_101:
[----:B--2---:R2:W3:Y:S02]  /*b980*/  SYNCS.PHASECHK.TRANS64.TRYWAIT P0, [R118+URZ+0x30], R3 ;  /* 0x00003003760075a7 */ /* 0x0044e400080011ff */
[----:B---3--:R-:W-:Y:S05]  /*b990*/  @!P0 NANOSLEEP.SYNCS 0x989680 ;  /* 0x009896800000895d */ /* 0x008fea0003900000 */
[----:B------:R-:W3:Y:S02]  /*b9a0*/  @!P0 SYNCS.PHASECHK.TRANS64 P0, [R118+URZ+0x30], R3 ;  /* 0x00003003760085a7 */ /* 0x000ee400080010ff */
[----:B---3--:R-:W-:Y:S05]  /*b9b0*/  @!P0 BRA `(.L_x_101) ;  /* 0xfffffffc00f08947 */ /* 0x008fea000383ffff */
[----:B------:R-:W-:Y:S05]  /*b9c0*/  BRA `(.L_x_100) ;  /* 0xffffffb400047947 */ /* 0x000fea000383ffff */
.L_x_109:
[----:B--2---:R2:W3:Y:S02]  /*b9d0*/  SYNCS.PHASECHK.TRANS64.TRYWAIT P0, [R0+URZ+0x30], R7 ;  /* 0x00003007000075a7 */ /* 0x0044e400080011ff */
[----:B---3--:R-:W-:Y:S05]  /*b9e0*/  @!P0 NANOSLEEP.SYNCS 0x989680 ;  /* 0x009896800000895d */ /* 0x008fea0003900000 */
[----:B------:R-:W3:Y:S02]  /*b9f0*/  @!P0 SYNCS.PHASECHK.TRANS64 P0, [R0+URZ+0x30], R7 ;  /* 0x00003007000085a7 */ /* 0x000ee400080010ff */
[----:B---3--:R-:W-:Y:S05]  /*ba00*/  @!P0 BRA `(.L_x_109) ;  /* 0xfffffffc00f08947 */ /* 0x008fea000383ffff */
[----:B------:R-:W-:Y:S05]  /*ba10*/  BRA `(.L_x_108) ;  /* 0xffffffc800587947 */ /* 0x000fea000383ffff */
.L_x_117:
[----:B--2---:R2:W3:Y:S02]  /*ba20*/  SYNCS.PHASECHK.TRANS64.TRYWAIT P0, [R0+URZ+0x30], R5 ;  /* 0x00003005000075a7 */ /* 0x0044e400080011ff */
[----:B---3--:R-:W-:Y:S05]  /*ba30*/  @!P0 NANOSLEEP.SYNCS 0x989680 ;  /* 0x009896800000895d */ /* 0x008fea0003900000 */
[----:B------:R-:W3:Y:S02]  /*ba40*/  @!P0 SYNCS.PHASECHK.TRANS64 P0, [R0+URZ+0x30], R5 ;  /* 0x00003005000085a7 */ /* 0x000ee400080010ff */
[----:B---3--:R-:W-:Y:S05]  /*ba50*/  @!P0 BRA `(.L_x_117) ;  /* 0xfffffffc00f08947 */ /* 0x008fea000383ffff */
[----:B------:R-:W-:Y:S05]  /*ba60*/  BRA `(.L_x_116) ;  /* 0xffffffdc00b87947 */ /* 0x000fea000383ffff */
        .weak           $__internal_0_$__cuda_sm10x_tcgen05_guardrail_trap_col_being_dealloced_not_returned_by_alloc
        .type           $__internal_0_$__cuda_sm10x_tcgen05_guardrail_trap_col_being_dealloced_not_returned_by_alloc,@function
        .size           $__internal_0_$__cuda_sm10x_tcgen05_guardrail_trap_col_being_dealloced_not_returned_by_alloc,($__internal_1_$__cuda_sm10x_tcgen05_guardrail_trap_phase_invalid_during_alloc - $__internal_0_$__cuda_sm10x_tcgen05_guardrail_trap_col_being_dealloced_not_returned_by_alloc)
$__internal_0_$__cuda_sm10x_tcgen05_guardrail_trap_col_being_dealloced_not_returned_by_alloc:
[----:B------:R-:W-:Y:S05]  /*ba70*/  BPT.TRAP 0x1 ;  /* 0x000000040000795c */ /* 0x000fea0000300000 */
[----:B------:R-:W-:-:S04]  /*ba80*/  HFMA2 R3, -RZ, RZ, 0, 0 ;  /* 0x00000000ff037431 */ /* 0x000fc800000001ff */
[----:B------:R-:W-:Y:S05]  /*ba90*/  RET.REL.NODEC R2 `(_ZN7cutlass13device_kernelINS_4gemm6kernel13GemmUniversalIN4cute5tupleIJiiiiEEENS1_10collective13CollectiveMmaINS1_35MainloopSm100TmaUmmaWarpSpecializedILi3ELi2ELi2ENS5_IJNS4_1CILi1EEESB_SB_EEEEENS5_IJNSA_ILi128EEENSA_ILi256EEESE_EEEaNS5_IJSB_llEEEaNS5_IJlSB_lEEENS4_8TiledMMAINS4_8MMA_AtomIJNS4_15SM100_MMA_S8_SSIaaiLi128ELi256ELNS4_4UMMA5MajorE1ELSN_0ELNSM_8SaturateE0EEEEEENS4_6LayoutISC_NS5_IJNSA_ILi0EEESS_SS_EEEEENS5_IJNS4_10UnderscoreESV_SV_EEEEENS4_13SM90_TMA_LOADENS4_14ComposedLayoutINS4_7SwizzleILi3ELi4ELi3EEENS4_18smem_ptr_flag_bitsILi8EEENSR_INS5_IJSE_NSA_ILi8EEEEEENS5_IJSB_SE_EEEEEEEvNS4_8identityESY_NSZ_IS11_S13_NSR_INS5_IJS14_SE_EEENS5_IJSE_SB_EEEEEEEvS19_EENS_8epilogue10collective18CollectiveEpilogueINS1F_23Sm100TmaWarpSpecializedILi4ELi2ELi64ELb0ELb0EEEJSG_NS5_IJNSR_ISE_SB_EENSR_INSA_ILi64EEESB_EEEEEaSI_aSI_NS1F_6fusion15FusionCallbacksIS1J_NS1O_17LinearCombinationIaiaiLNS_15FloatRoundStyleE2EEESG_S1N_JEEENS4_5SM1004TMEM4LOAD26SM100_TMEM_LOAD_32dp32b64xESY_NSZ_INS10_ILi2ELi4ELi3EEES13_NSR_INS5_IJS14_S1L_EEENS5_IJS1L_SB_EEEEEEENS4_39AutoVectorizingCopyWithAssumedAlignmentILi128EEENS4_14SM90_TMA_STOREES22_S24_S24_EEEvvEEEEvNT_6ParamsE) ;  /* 0xffffff4402587950 */ /* 0x000fea0003c3ffff */
        .weak           $__internal_1_$__cuda_sm10x_tcgen05_guardrail_trap_phase_invalid_during_alloc
        .type           $__internal_1_$__cuda_sm10x_tcgen05_guardrail_trap_phase_invalid_during_alloc,@function
        .size           $__internal_1_$__cuda_sm10x_tcgen05_guardrail_trap_phase_invalid_during_alloc,($__internal_2_$__cuda_sm10x_tcgen05_guardrail_trap_unallocated_columns_being_dealloced - $__internal_1_$__cuda_sm10x_tcgen05_guardrail_trap_phase_invalid_during_alloc)
$__internal_1_$__cuda_sm10x_tcgen05_guardrail_trap_phase_invalid_during_alloc:
[----:B------:R-:W-:Y:S05]  /*baa0*/  BPT.TRAP 0x1 ;  /* 0x000000040000795c */ /* 0x000fea0000300000 */
[----:B------:R-:W-:-:S04]  /*bab0*/  MOV R3, 0x0 ;  /* 0x0000000000037802 */ /* 0x000fc80000000f00 */
[----:B------:R-:W-:Y:S05]  /*bac0*/  RET.REL.NODEC R2 `(_ZN7cutlass13device_kernelINS_4gemm6kernel13GemmUniversalIN4cute5tupleIJiiiiEEENS1_10collective13CollectiveMmaINS1_35MainloopSm100TmaUmmaWarpSpecializedILi3ELi2ELi2ENS5_IJNS4_1CILi1EEESB_SB_EEEEENS5_IJNSA_ILi128EEENSA_ILi256EEESE_EEEaNS5_IJSB_llEEEaNS5_IJlSB_lEEENS4_8TiledMMAINS4_8MMA_AtomIJNS4_15SM100_MMA_S8_SSIaaiLi128ELi256ELNS4_4UMMA5MajorE1ELSN_0ELNSM_8SaturateE0EEEEEENS4_6LayoutISC_NS5_IJNSA_ILi0EEESS_SS_EEEEENS5_IJNS4_10UnderscoreESV_SV_EEEEENS4_13SM90_TMA_LOADENS4_14ComposedLayoutINS4_7SwizzleILi3ELi4ELi3EEENS4_18smem_ptr_flag_bitsILi8EEENSR_INS5_IJSE_NSA_ILi8EEEEEENS5_IJSB_SE_EEEEEEEvNS4_8identityESY_NSZ_IS11_S13_NSR_INS5_IJS14_SE_EEENS5_IJSE_SB_EEEEEEEvS19_EENS_8epilogue10collective18CollectiveEpilogueINS1F_23Sm100TmaWarpSpecializedILi4ELi2ELi64ELb0ELb0EEEJSG_NS5_IJNSR_ISE_SB_EENSR_INSA_ILi64EEESB_EEEEEaSI_aSI_NS1F_6fusion15FusionCallbacksIS1J_NS1O_17LinearCombinationIaiaiLNS_15FloatRoundStyleE2EEESG_S1N_JEEENS4_5SM1004TMEM4LOAD26SM100_TMEM_LOAD_32dp32b64xESY_NSZ_INS10_ILi2ELi4ELi3EEES13_NSR_INS5_IJS14_S1L_EEENS5_IJS1L_SB_EEEEEEENS4_39AutoVectorizingCopyWithAssumedAlignmentILi128EEENS4_14SM90_TMA_STOREES22_S24_S24_EEEvvEEEEvNT_6ParamsE) ;  /* 0xffffff44024c7950 */ /* 0x000fea0003c3ffff */
        .weak           $__internal_2_$__cuda_sm10x_tcgen05_guardrail_trap_unallocated_columns_being_dealloced
        .type           $__internal_2_$__cuda_sm10x_tcgen05_guardrail_trap_unallocated_columns_being_dealloced,@function
        .size           $__internal_2_$__cuda_sm10x_tcgen05_guardrail_trap_unallocated_columns_being_dealloced,(.L_x_161 - $__internal_2_$__cuda_sm10x_tcgen05_guardrail_trap_unallocated_columns_being_dealloced)
$__internal_2_$__cuda_sm10x_tcgen05_guardrail_trap_unallocated_columns_being_dealloced:
[----:B------:R-:W-:Y:S05]  /*bad0*/  BPT.TRAP 0x1 ;  /* 0x000000040000795c */ /* 0x000fea0000300000 */
[----:B------:R-:W-:-:S04]  /*bae0*/  HFMA2 R3, -RZ, RZ, 0, 0 ;  /* 0x00000000ff037431 */ /* 0x000fc800000001ff */
[----:B------:R-:W-:Y:S05]  /*baf0*/  RET.REL.NODEC R2 `(_ZN7cutlass13device_kernelINS_4gemm6kernel13GemmUniversalIN4cute5tupleIJiiiiEEENS1_10collective13CollectiveMmaINS1_35MainloopSm100TmaUmmaWarpSpecializedILi3ELi2ELi2ENS5_IJNS4_1CILi1EEESB_SB_EEEEENS5_IJNSA_ILi128EEENSA_ILi256EEESE_EEEaNS5_IJSB_llEEEaNS5_IJlSB_lEEENS4_8TiledMMAINS4_8MMA_AtomIJNS4_15SM100_MMA_S8_SSIaaiLi128ELi256ELNS4_4UMMA5MajorE1ELSN_0ELNSM_8SaturateE0EEEEEENS4_6LayoutISC_NS5_IJNSA_ILi0EEESS_SS_EEEEENS5_IJNS4_10UnderscoreESV_SV_EEEEENS4_13SM90_TMA_LOADENS4_14ComposedLayoutINS4_7SwizzleILi3ELi4ELi3EEENS4_18smem_ptr_flag_bitsILi8EEENSR_INS5_IJSE_NSA_ILi8EEEEEENS5_IJSB_SE_EEEEEEEvNS4_8identityESY_NSZ_IS11_S13_NSR_INS5_IJS14_SE_EEENS5_IJSE_SB_EEEEEEEvS19_EENS_8epilogue10collective18CollectiveEpilogueINS1F_23Sm100TmaWarpSpecializedILi4ELi2ELi64ELb0ELb0EEEJSG_NS5_IJNSR_ISE_SB_EENSR_INSA_ILi64EEESB_EEEEEaSI_aSI_NS1F_6fusion15FusionCallbacksIS1J_NS1O_17LinearCombinationIaiaiLNS_15FloatRoundStyleE2EEESG_S1N_JEEENS4_5SM1004TMEM4LOAD26SM100_TMEM_LOAD_32dp32b64xESY_NSZ_INS10_ILi2ELi4ELi3EEES13_NSR_INS5_IJS14_S1L_EEENS5_IJS1L_SB_EEEEEEENS4_39AutoVectorizingCopyWithAssumedAlignmentILi128EEENS4_14SM90_TMA_STOREES22_S24_S24_EEEvvEEEEvNT_6ParamsE) ;  /* 0xffffff4402407950 */ /* 0x000fea0003c3ffff */
.L_x_160:
[----:B------:R-:W-:-:S00]  /*bb00*/  BRA `(.L_x_160) ;  /* 0xfffffffc00fc7947 */ /* 0x000fc0000383ffff */
[----:B------:R-:W-:-:S00]  /*bb10*/  NOP ;  /* 0x0000000000007918 */ /* 0x000fc00000000000 */
        /* <DEDUP_REMOVED lines=14> */
.L_x_161:


//--------------------- .nv.global.init           --------------------------
	.section	.nv.global.init,"aw",@progbits
.nv.global.init:
	.type		$str$27,@object
	.size		$str$27,($str$28 - $str$27)
$str$27:
        /*0000*/ 	.byte	0x28, 0x61, 0x64, 0x64, 0x72, 0x65, 0x73, 0x73, 0x20, 0x26, 0x20, 0x6d, 0x61, 0x73, 0x6b, 0x29
        /*0010*/ 	.byte	0x20, 0x3d, 0x3d, 0x20, 0x30, 0x00
	.type		$str$28,@object
	.size		$str$28,($str$26 - $str$28)
$str$28:
        /*0016*/ 	.byte	0x2f, 0x74, 0x6d, 0x70, 0x2f, 0x63, 0x75, 0x74, 0x6c, 0x61, 0x73, 0x73, 0x5f, 0x73, 0x77, 0x65
        /*0026*/ 	.byte	0x65, 0x70, 0x5f, 0x73, 0x72, 0x63, 0x2f, 0x69, 0x6e, 0x63, 0x6c, 0x75, 0x64, 0x65, 0x2f, 0x63
        /*0036*/ 	.byte	0x75, 0x74, 0x65, 0x2f, 0x70, 0x6f, 0x69, 0x6e, 0x74, 0x65, 0x72, 0x5f, 0x66, 0x6c, 0x61, 0x67
        /*0046*/ 	.byte	0x67, 0x65, 0x64, 0x2e, 0x68, 0x70, 0x70, 0x00
	.type		$str$26,@object
	.size		$str$26,($str$25 - $str$26)
$str$26:
        /*004e*/ 	.byte	0x2f, 0x74, 0x6d, 0x70, 0x2f, 0x63, 0x75, 0x74, 0x6c, 0x61, 0x73, 0x73, 0x5f, 0x73, 0x77, 0x65
        /*005e*/ 	.byte	0x65, 0x70, 0x5f, 0x73, 0x72, 0x63, 0x2f, 0x69, 0x6e, 0x63, 0x6c, 0x75, 0x64, 0x65, 0x2f, 0x63
        /*006e*/ 	.byte	0x75, 0x74, 0x65, 0x2f, 0x61, 0x74, 0x6f, 0x6d, 0x2f, 0x63, 0x6f, 0x70, 0x79, 0x5f, 0x74, 0x72
        /*007e*/ 	.byte	0x61, 0x69, 0x74, 0x73, 0x5f, 0x73, 0x6d, 0x31, 0x30, 0x30, 0x2e, 0x68, 0x70, 0x70, 0x00
	.type		$str$25,@object
	.size		$str$25,(__unnamed_1 - $str$25)
$str$25:
        /*008d*/ 	.byte	0x28, 0x28, 0x75, 0x69, 0x6e, 0x74, 0x33, 0x32, 0x5f, 0x74, 0x28, 0x74, 0x68, 0x72, 0x65, 0x61
        /*009d*/ 	.byte	0x64, 0x49, 0x64, 0x78, 0x2e, 0x78, 0x29, 0x20, 0x2f, 0x20, 0x33, 0x32, 0x29, 0x20, 0x25, 0x20
        /*00ad*/ 	.byte	0x34, 0x29, 0x20, 0x3d, 0x3d, 0x20, 0x28, 0x28, 0x28, 0x74, 0x6d, 0x65, 0x6d, 0x5f, 0x61, 0x64
        /*00bd*/ 	.byte	0x64, 0x72, 0x20, 0x3e, 0x3e, 0x20, 0x31, 0x36, 0x29, 0x20, 0x2f, 0x20, 0x33, 0x32, 0x29, 0x20
        /*00cd*/ 	.byte	0x25, 0x20, 0x34, 0x29, 0x00
	.type		__unnamed_1,@object
	.size		__unnamed_1,(__unnamed_2 - __unnamed_1)
__unnamed_1:
        /*00d2*/ 	.byte	0x61, 0x75, 0x74, 0x6f, 0x20, 0x63, 0x75, 0x74, 0x65, 0x3a, 0x3a, 0x61, 0x73, 0x5f, 0x70, 0x6f
        /* <DEDUP_REMOVED lines=24> */
        /*0262*/ 	.byte	0x5d, 0x00
	.type		__unnamed_2,@object
	.size		__unnamed_2,(__unnamed_3 - __unnamed_2)
__unnamed_2:
        /* <DEDUP_REMOVED lines=26> */
	.type		__unnamed_3,@object
	.size		__unnamed_3,(.L_3 - __unnamed_3)
__unnamed_3:
        /* <DEDUP_REMOVED lines=42> */
        /*0696*/ 	.byte	0x43, 0x3c, 0x30, 0x3e, 0x3e, 0x3e, 0x3e, 0x5d, 0x00
.L_3:


//--------------------- .nv.shared._ZN7cutlass13device_kernelINS_4gemm6kernel13GemmUniversalIN4cute5tupleIJiiiiEEENS1_10collective13CollectiveMmaINS1_35MainloopSm100TmaUmmaWarpSpecializedILi3ELi2ELi2ENS5_IJNS4_1CILi1EEESB_SB_EEEEENS5_IJNSA_ILi128EEENSA_ILi256EEESE_EEEaNS5_IJSB_llEEEaNS5_IJlSB_lEEENS4_8TiledMMAINS4_8MMA_AtomIJNS4_15SM100_MMA_S8_SSIaaiLi128ELi256ELNS4_4UMMA5MajorE1ELSN_0ELNSM_8SaturateE0EEEEEENS4_6LayoutISC_NS5_IJNSA_ILi0EEESS_SS_EEEEENS5_IJNS4_10UnderscoreESV_SV_EEEEENS4_13SM90_TMA_LOADENS4_14ComposedLayoutINS4_7SwizzleILi3ELi4ELi3EEENS4_18smem_ptr_flag_bitsILi8EEENSR_INS5_IJSE_NSA_ILi8EEEEEENS5_IJSB_SE_EEEEEEEvNS4_8identityESY_NSZ_IS11_S13_NSR_INS5_IJS14_SE_EEENS5_IJSE_SB_EEEEEEEvS19_EENS_8epilogue10collective18CollectiveEpilogueINS1F_23Sm100TmaWarpSpecializedILi4ELi2ELi64ELb0ELb0EEEJSG_NS5_IJNSR_ISE_SB_EENSR_INSA_ILi64EEESB_EEEEEaSI_aSI_NS1F_6fusion15FusionCallbacksIS1J_NS1O_17LinearCombinationIaiaiLNS_15FloatRoundStyleE2EEESG_S1N_JEEENS4_5SM1004TMEM4LOAD26SM100_TMEM_LOAD_32dp32b64xESY_NSZ_INS10_ILi2ELi4ELi3EEES13_NSR_INS5_IJS14_S1L_EEENS5_IJS1L_SB_EEEEEEENS4_39AutoVectorizingCopyWithAssumedAlignmentILi128EEENS4_14SM90_TMA_STOREES22_S24_S24_EEEvvEEEEvNT_6ParamsE --------------------------
	.section	.nv.shared._ZN7cutlass13device_kernelINS_4gemm6kernel13GemmUniversalIN4cute5tupleIJiiiiEEENS1_10collective13CollectiveMmaINS1_35MainloopSm100TmaUmmaWarpSpecializedILi3ELi2ELi2ENS5_IJNS4_1CILi1EEESB_SB_EEEEENS5_IJNSA_ILi128EEENSA_ILi256EEESE_EEEaNS5_IJSB_llEEEaNS5_IJlSB_lEEENS4_8TiledMMAINS4_8MMA_AtomIJNS4_15SM100_MMA_S8_SSIaaiLi128ELi256ELNS4_4UMMA5MajorE1ELSN_0ELNSM_8SaturateE0EEEEEENS4_6LayoutISC_NS5_IJNSA_ILi0EEESS_SS_EEEEENS5_IJNS4_10UnderscoreESV_SV_EEEEENS4_13SM90_TMA_LOADENS4_14ComposedLayoutINS4_7SwizzleILi3ELi4ELi3EEENS4_18smem_ptr_flag_bitsILi8EEENSR_INS5_IJSE_NSA_ILi8EEEEEENS5_IJSB_SE_EEEEEEEvNS4_8identityESY_NSZ_IS11_S13_NSR_INS5_IJS14_SE_EEENS5_IJSE_SB_EEEEEEEvS19_EENS_8epilogue10collective18CollectiveEpilogueINS1F_23Sm100TmaWarpSpecializedILi4ELi2ELi64ELb0ELb0EEEJSG_NS5_IJNSR_ISE_SB_EENSR_INSA_ILi64EEESB_EEEEEaSI_aSI_NS1F_6fusion15FusionCallbacksIS1J_NS1O_17LinearCombinationIaiaiLNS_15FloatRoundStyleE2EEESG_S1N_JEEENS4_5SM1004TMEM4LOAD26SM100_TMEM_LOAD_32dp32b64xESY_NSZ_INS10_ILi2ELi4ELi3EEES13_NSR_INS5_IJS14_S1L_EEENS5_IJS1L_SB_EEEEEEENS4_39AutoVectorizingCopyWithAssumedAlignmentILi128EEENS4_14SM90_TMA_STOREES22_S24_S24_EEEvvEEEEvNT_6ParamsE,"aw",@nobits
	.sectionflags	@""
	.align	16
	.zero		1024


//--------------------- .nv.shared.reserved.0     --------------------------
	.section	.nv.shared.reserved.0,"aw",@nobits
	.weak		__nv_reservedSMEM_offset_0_alias
	.size		__nv_reservedSMEM_offset_0_alias, 0, 64
	.other		__nv_reservedSMEM_offset_0_alias,@"STO_CUDA_RESERVED_SHARED STV_DEFAULT"
__nv_reservedSMEM_offset_0_alias:
	.zero		0
.nv.shared.reserved.0:
	.zero		64
	.weak		__nv_reservedSMEM_tcgen05_partition
	.type		__nv_reservedSMEM_tcgen05_partition,@object
	.size		__nv_reservedSMEM_tcgen05_partition,(.L_0 - __nv_reservedSMEM_tcgen05_partition)
__nv_reservedSMEM_tcgen05_partition:
	.zero		32
.L_0:


//--------------------- .nv.global                --------------------------
	.section	.nv.global,"aw",@nobits
.nv.global:
	.type		_ZN40_INTERNAL_c739fac7_4_k_cu_5fa4485f_363574cute1_E,@object
	.size		_ZN40_INTERNAL_c739fac7_4_k_cu_5fa4485f_363574cute1_E,(_ZN40_INTERNAL_c739fac7_4_k_cu_5fa4485f_363574cuda3std3__45__cpo6cbeginE - _ZN40_INTERNAL_c739fac7_4_k_cu_5fa4485f_363574cute1_E)
_ZN40_INTERNAL_c739fac7_4_k_cu_5fa4485f_363574cute1_E:
	.zero		1
	.type		_ZN40_INTERNAL_c739fac7_4_k_cu_5fa4485f_363574cuda3std3__45__cpo6cbeginE,@object
	.size		_ZN40_INTERNAL_c739fac7_4_k_cu_5fa4485f_363574cuda3std3__45__cpo6cbeginE,(_ZN40_INTERNAL_c739fac7_4_k_cu_5fa4485f_363574cuda3std3__48in_placeE - _ZN40_INTERNAL_c739fac7_4_k_cu_5fa4485f_363574cuda3std3__45__cpo6cbeginE)
_ZN40_INTERNAL_c739fac7_4_k_cu_5fa4485f_363574cuda3std3__45__cpo6cbeginE:
	.zero		1
	.type		_ZN40_INTERNAL_c739fac7_4_k_cu_5fa4485f_363574cuda3std3__48in_placeE,@object
	.size		_ZN40_INTERNAL_c739fac7_4_k_cu_5fa4485f_363574cuda3std3__48in_placeE,(_ZN40_INTERNAL_c739fac7_4_k_cu_5fa4485f_363574cuda3std6ranges3__45__cpo9iter_moveE - _ZN40_INTERNAL_c739fac7_4_k_cu_5fa4485f_363574cuda3std3__48in_placeE)
_ZN40_INTERNAL_c739fac7_4_k_cu_5fa4485f_363574cuda3std3__48in_placeE:
	.zero		1
	.type		_ZN40_INTERNAL_c739fac7_4_k_cu_5fa4485f_363574cuda3std6ranges3__45__cpo9iter_moveE,@object
	.size		_ZN40_INTERNAL_c739fac7_4_k_cu_5fa4485f_363574cuda3std6ranges3__45__cpo9iter_moveE,(_ZN40_INTERNAL_c739fac7_4_k_cu_5fa4485f_363574cuda3std3__45__cpo5beginE - _ZN40_INTERNAL_c739fac7_4_k_cu_5fa4485f_363574cuda3std6ranges3__45__cpo9iter_moveE)
_ZN40_INTERNAL_c739fac7_4_k_cu_5fa4485f_363574cuda3std6ranges3__45__cpo9iter_moveE:
	.zero		1
	.type		_ZN40_INTERNAL_c739fac7_4_k_cu_5fa4485f_363574cuda3std3__45__cpo5beginE,@object
	.size		_ZN40_INTERNAL_c739fac7_4_k_cu_5fa4485f_363574cuda3std3__45__cpo5beginE,(_ZN40_INTERNAL_c739fac7_4_k_cu_5fa4485f_363574cuda3std3__442_GLOBAL__N__c739fac7_4_k_cu_5fa4485f_363576ignoreE - _ZN40_INTERNAL_c739fac7_4_k_cu_5fa4485f_363574cuda3std3__45__cpo5beginE)
_ZN40_INTERNAL_c739fac7_4_k_cu_5fa4485f_363574cuda3std3__45__cpo5beginE:
	.zero		1
	.type		_ZN40_INTERNAL_c739fac7_4_k_cu_5fa4485f_363574cuda3std3__442_GLOBAL__N__c739fac7_4_k_cu_5fa4485f_363576ignoreE,@object
	.size		_ZN40_INTERNAL_c739fac7_4_k_cu_5fa4485f_363574cuda3std3__442_GLOBAL__N__c739fac7_4_k_cu_5fa4485f_363576ignoreE,(_ZN40_INTERNAL_c739fac7_4_k_cu_5fa4485f_363574cute7productE - _ZN40_INTERNAL_c739fac7_4_k_cu_5fa4485f_363574cuda3std3__442_GLOBAL__N__c739fac7_4_k_cu_5fa4485f_363576ignoreE)
_ZN40_INTERNAL_c739fac7_4_k_cu_5fa4485f_363574cuda3std3__442_GLOBAL__N__c739fac7_4_k_cu_5fa4485f_363576ignoreE:
	.zero		1
	.type		_ZN40_INTERNAL_c739fac7_4_k_cu_5fa4485f_363574cute7productE,@object
	.size		_ZN40_INTERNAL_c739fac7_4_k_cu_5fa4485f_363574cute7productE,(_ZN40_INTERNAL_c739fac7_4_k_cu_5fa4485f_363574cuda3std3__45__cpo3endE - _ZN40_INTERNAL_c739fac7_4_k_cu_5fa4485f_363574cute7productE)
_ZN40_INTERNAL_c739fac7_4_k_cu_5fa4485f_363574cute7productE:
	.zero		1
	.type		_ZN40_INTERNAL_c739fac7_4_k_cu_5fa4485f_363574cuda3std3__45__cpo3endE,@object
	.size		_ZN40_INTERNAL_c739fac7_4_k_cu_5fa4485f_363574cuda3std3__45__cpo3endE,(_ZN40_INTERNAL_c739fac7_4_k_cu_5fa4485f_363574cuda3std3__419piecewise_constructE - _ZN40_INTERNAL_c739fac7_4_k_cu_5fa4485f_363574cuda3std3__45__cpo3endE)
_ZN40_INTERNAL_c739fac7_4_k_cu_5fa4485f_363574cuda3std3__45__cpo3endE:
	.zero		1
	.type		_ZN40_INTERNAL_c739fac7_4_k_cu_5fa4485f_363574cuda3std3__419piecewise_constructE,@object
	.size		_ZN40_INTERNAL_c739fac7_4_k_cu_5fa4485f_363574cuda3std3__419piecewise_constructE,(_ZN40_INTERNAL_c739fac7_4_k_cu_5fa4485f_363574cuda3std3__45__cpo4cendE - _ZN40_INTERNAL_c739fac7_4_k_cu_5fa4485f_363574cuda3std3__419piecewise_constructE)
_ZN40_INTERNAL_c739fac7_4_k_cu_5fa4485f_363574cuda3std3__419piecewise_constructE:
	.zero		1
	.type		_ZN40_INTERNAL_c739fac7_4_k_cu_5fa4485f_363574cuda3std3__45__cpo4cendE,@object
	.size		_ZN40_INTERNAL_c739fac7_4_k_cu_5fa4485f_363574cuda3std3__45__cpo4cendE,(_ZN40_INTERNAL_c739fac7_4_k_cu_5fa4485f_363574cuda3std6ranges3__45__cpo4swapE - _ZN40_INTERNAL_c739fac7_4_k_cu_5fa4485f_363574cuda3std3__45__cpo4cendE)
_ZN40_INTERNAL_c739fac7_4_k_cu_5fa4485f_363574cuda3std3__45__cpo4cendE:
	.zero		1
	.type		_ZN40_INTERNAL_c739fac7_4_k_cu_5fa4485f_363574cuda3std6ranges3__45__cpo4swapE,@object
	.size		_ZN40_INTERNAL_c739fac7_4_k_cu_5fa4485f_363574cuda3std6ranges3__45__cpo4swapE,(.L_11 - _ZN40_INTERNAL_c739fac7_4_k_cu_5fa4485f_363574cuda3std6ranges3__45__cpo4swapE)
_ZN40_INTERNAL_c739fac7_4_k_cu_5fa4485f_363574cuda3std6ranges3__45__cpo4swapE:
	.zero		1
.L_11:


//--------------------- .nv.constant0._ZN7cutlass13device_kernelINS_4gemm6kernel13GemmUniversalIN4cute5tupleIJiiiiEEENS1_10collective13CollectiveMmaINS1_35MainloopSm100TmaUmmaWarpSpecializedILi3ELi2ELi2ENS5_IJNS4_1CILi1EEESB_SB_EEEEENS5_IJNSA_ILi128EEENSA_ILi256EEESE_EEEaNS5_IJSB_llEEEaNS5_IJlSB_lEEENS4_8TiledMMAINS4_8MMA_AtomIJNS4_15SM100_MMA_S8_SSIaaiLi128ELi256ELNS4_4UMMA5MajorE1ELSN_0ELNSM_8SaturateE0EEEEEENS4_6LayoutISC_NS5_IJNSA_ILi0EEESS_SS_EEEEENS5_IJNS4_10UnderscoreESV_SV_EEEEENS4_13SM90_TMA_LOADENS4_14ComposedLayoutINS4_7SwizzleILi3ELi4ELi3EEENS4_18smem_ptr_flag_bitsILi8EEENSR_INS5_IJSE_NSA_ILi8EEEEEENS5_IJSB_SE_EEEEEEEvNS4_8identityESY_NSZ_IS11_S13_NSR_INS5_IJS14_SE_EEENS5_IJSE_SB_EEEEEEEvS19_EENS_8epilogue10collective18CollectiveEpilogueINS1F_23Sm100TmaWarpSpecializedILi4ELi2ELi64ELb0ELb0EEEJSG_NS5_IJNSR_ISE_SB_EENSR_INSA_ILi64EEESB_EEEEEaSI_aSI_NS1F_6fusion15FusionCallbacksIS1J_NS1O_17LinearCombinationIaiaiLNS_15FloatRoundStyleE2EEESG_S1N_JEEENS4_5SM1004TMEM4LOAD26SM100_TMEM_LOAD_32dp32b64xESY_NSZ_INS10_ILi2ELi4ELi3EEES13_NSR_INS5_IJS14_S1L_EEENS5_IJS1L_SB_EEEEEEENS4_39AutoVectorizingCopyWithAssumedAlignmentILi128EEENS4_14SM90_TMA_STOREES22_S24_S24_EEEvvEEEEvNT_6ParamsE --------------------------
	.section	.nv.constant0._ZN7cutlass13device_kernelINS_4gemm6kernel13GemmUniversalIN4cute5tupleIJiiiiEEENS1_10collective13CollectiveMmaINS1_35MainloopSm100TmaUmmaWarpSpecializedILi3ELi2ELi2ENS5_IJNS4_1CILi1EEESB_SB_EEEEENS5_IJNSA_ILi128EEENSA_ILi256EEESE_EEEaNS5_IJSB_llEEEaNS5_IJlSB_lEEENS4_8TiledMMAINS4_8MMA_AtomIJNS4_15SM100_MMA_S8_SSIaaiLi128ELi256ELNS4_4UMMA5MajorE1ELSN_0ELNSM_8SaturateE0EEEEEENS4_6LayoutISC_NS5_IJNSA_ILi0EEESS_SS_EEEEENS5_IJNS4_10UnderscoreESV_SV_EEEEENS4_13SM90_TMA_LOADENS4_14ComposedLayoutINS4_7SwizzleILi3ELi4ELi3EEENS4_18smem_ptr_flag_bitsILi8EEENSR_INS5_IJSE_NSA_ILi8EEEEEENS5_IJSB_SE_EEEEEEEvNS4_8identityESY_NSZ_IS11_S13_NSR_INS5_IJS14_SE_EEENS5_IJSE_SB_EEEEEEEvS19_EENS_8epilogue10collective18CollectiveEpilogueINS1F_23Sm100TmaWarpSpecializedILi4ELi2ELi64ELb0ELb0EEEJSG_NS5_IJNSR_ISE_SB_EENSR_INSA_ILi64EEESB_EEEEEaSI_aSI_NS1F_6fusion15FusionCallbacksIS1J_NS1O_17LinearCombinationIaiaiLNS_15FloatRoundStyleE2EEESG_S1N_JEEENS4_5SM1004TMEM4LOAD26SM100_TMEM_LOAD_32dp32b64xESY_NSZ_INS10_ILi2ELi4ELi3EEES13_NSR_INS5_IJS14_S1L_EEENS5_IJS1L_SB_EEEEEEENS4_39AutoVectorizingCopyWithAssumedAlignmentILi128EEENS4_14SM90_TMA_STOREES22_S24_S24_EEEvvEEEEvNT_6ParamsE,"a",@progbits
	.sectionflags	@""
	.align	4
.nv.constant0._ZN7cutlass13device_kernelINS_4gemm6kernel13GemmUniversalIN4cute5tupleIJiiiiEEENS1_10collective13CollectiveMmaINS1_35MainloopSm100TmaUmmaWarpSpecializedILi3ELi2ELi2ENS5_IJNS4_1CILi1EEESB_SB_EEEEENS5_IJNSA_ILi128EEENSA_ILi256EEESE_EEEaNS5_IJSB_llEEEaNS5_IJlSB_lEEENS4_8TiledMMAINS4_8MMA_AtomIJNS4_15SM100_MMA_S8_SSIaaiLi128ELi256ELNS4_4UMMA5MajorE1ELSN_0ELNSM_8SaturateE0EEEEEENS4_6LayoutISC_NS5_IJNSA_ILi0EEESS_SS_EEEEENS5_IJNS4_10UnderscoreESV_SV_EEEEENS4_13SM90_TMA_LOADENS4_14ComposedLayoutINS4_7SwizzleILi3ELi4ELi3EEENS4_18smem_ptr_flag_bitsILi8EEENSR_INS5_IJSE_NSA_ILi8EEEEEENS5_IJSB_SE_EEEEEEEvNS4_8identityESY_NSZ_IS11_S13_NSR_INS5_IJS14_SE_EEENS5_IJSE_SB_EEEEEEEvS19_EENS_8epilogue10collective18CollectiveEpilogueINS1F_23Sm100TmaWarpSpecializedILi4ELi2ELi64ELb0ELb0EEEJSG_NS5_IJNSR_ISE_SB_EENSR_INSA_ILi64EEESB_EEEEEaSI_aSI_NS1F_6fusion15FusionCallbacksIS1J_NS1O_17LinearCombinationIaiaiLNS_15FloatRoundStyleE2EEESG_S1N_JEEENS4_5SM1004TMEM4LOAD26SM100_TMEM_LOAD_32dp32b64xESY_NSZ_INS10_ILi2ELi4ELi3EEES13_NSR_INS5_IJS14_S1L_EEENS5_IJS1L_SB_EEEEEEENS4_39AutoVectorizingCopyWithAssumedAlignmentILi128EEENS4_14SM90_TMA_STOREES22_S24_S24_EEEvvEEEEvNT_6ParamsE:
	.zero		2944


//--------------------- SYMBOLS --------------------------

	.type		.nv.reservedSmem.offset0,@object
	.size		.nv.reservedSmem.offset0,0x4
	.type		.nv.reservedSmem.cap,@object
	.size		.nv.reservedSmem.cap,0x4
	.type		__assertfail,@function
